	.target	sm_90a

	.elftype	@"ET_EXEC"


//--------------------- .note.nv.tkinfo           --------------------------
	.section	.note.nv.tkinfo,"",@"SHT_NOTE"
	.sectionflags	@"SHF_NOTE_NV_TKINFO"
	.tkinfo
        /*0018*/ 	.word	0x00000002
        /*0030*/ 	.string	""
        /*0030*/ 	.string	"ptxas"
        /*0030*/ 	.string	"Cuda compilation tools, release 13.0, V13.0.88"
        /*0030*/ 	.string	"Build cuda_13.0.r13.0/compiler.36424714_0"
        /*0030*/ 	.string	"-v  -suppress-debug-info  -lineinfo  -arch sm_90a "



//--------------------- .note.nv.cuinfo           --------------------------
	.section	.note.nv.cuinfo,"",@"SHT_NOTE"
	.sectionflags	@"SHF_NOTE_NV_CUINFO"
        /*0018*/ 	.short	0x0002
        /*001a*/ 	.short	0x005a
        /*001c*/ 	.short	0x0082
	.zero		2


//--------------------- .nv.info                  --------------------------
	.section	.nv.info,"",@"SHT_CUDA_INFO"
	.align	4


	//----- nvinfo : EIATTR_REGCOUNT
	.align		4
        /*0000*/ 	.byte	0x04, 0x2f
        /*0002*/ 	.short	(.L_1 - .L_0)
	.align		4
.L_0:
        /*0004*/ 	.word	index@(matmul_kernel)
        /*0008*/ 	.word	0x000000ff


	//----- nvinfo : EIATTR_FRAME_SIZE
	.align		4
.L_1:
        /*000c*/ 	.byte	0x04, 0x11
        /*000e*/ 	.short	(.L_3 - .L_2)
	.align		4
.L_2:
        /*0010*/ 	.word	index@(matmul_kernel)
        /*0014*/ 	.word	0x00000010


	//----- nvinfo : EIATTR_MIN_STACK_SIZE
	.align		4
.L_3:
        /*0018*/ 	.byte	0x04, 0x12
        /*001a*/ 	.short	(.L_5 - .L_4)
	.align		4
.L_4:
        /*001c*/ 	.word	index@(matmul_kernel)
        /*0020*/ 	.word	0x00000010
.L_5:


//--------------------- .nv.compat                --------------------------
	.section	.nv.compat,"",@"SHT_CUDA_COMPAT_INFO"
	.align	4
        /*0000*/ 	.byte	0x02, 0x09, 0x01, 0x00, 0x02, 0x02, 0x04, 0x00, 0x02, 0x05, 0x05, 0x00, 0x03, 0x07, 0x01, 0x01
        /*0010*/ 	.byte	0x02, 0x03, 0x00, 0x00, 0x02, 0x06, 0x01, 0x00, 0x04, 0x0b, 0x08, 0x00, 0x00, 0x00, 0x00, 0x00
        /*0020*/ 	.byte	0x00, 0x00, 0x00, 0x00


//--------------------- .nv.info.matmul_kernel    --------------------------
	.section	.nv.info.matmul_kernel,"",@"SHT_CUDA_INFO"
	.sectionflags	@""
	.align	4


	//----- nvinfo : EIATTR_CUDA_API_VERSION
	.align		4
        /*0000*/ 	.byte	0x04, 0x37
        /*0002*/ 	.short	(.L_7 - .L_6)
.L_6:
        /*0004*/ 	.word	0x00000082


	//----- nvinfo : EIATTR_KPARAM_INFO
	.align		4
.L_7:
        /*0008*/ 	.byte	0x04, 0x17
        /*000a*/ 	.short	(.L_9 - .L_8)
.L_8:
        /*000c*/ 	.word	0x00000000
        /*0010*/ 	.short	0x000d
        /*0012*/ 	.short	0x0048
        /*0014*/ 	.byte	0x00, 0xf4, 0x21, 0x00


	//----- nvinfo : EIATTR_KPARAM_INFO
	.align		4
.L_9:
        /*0018*/ 	.byte	0x04, 0x17
        /*001a*/ 	.short	(.L_11 - .L_10)
.L_10:
        /*001c*/ 	.word	0x00000000
        /*0020*/ 	.short	0x000c
        /*0022*/ 	.short	0x0040
        /*0024*/ 	.byte	0x00, 0xf4, 0x21, 0x00


	//----- nvinfo : EIATTR_KPARAM_INFO
	.align		4
.L_11:
        /*0028*/ 	.byte	0x04, 0x17
        /*002a*/ 	.short	(.L_13 - .L_12)
.L_12:
        /*002c*/ 	.word	0x00000000
        /*0030*/ 	.short	0x000b
        /*0032*/ 	.short	0x0038
        /*0034*/ 	.byte	0x00, 0xf0, 0x11, 0x00


	//----- nvinfo : EIATTR_KPARAM_INFO
	.align		4
.L_13:
        /*0038*/ 	.byte	0x04, 0x17
        /*003a*/ 	.short	(.L_15 - .L_14)
.L_14:
        /*003c*/ 	.word	0x00000000
        /*0040*/ 	.short	0x000a
        /*0042*/ 	.short	0x0034
        /*0044*/ 	.byte	0x00, 0xf0, 0x11, 0x00


	//----- nvinfo : EIATTR_KPARAM_INFO
	.align		4
.L_15:
        /*0048*/ 	.byte	0x04, 0x17
        /*004a*/ 	.short	(.L_17 - .L_16)
.L_16:
        /*004c*/ 	.word	0x00000000
        /*0050*/ 	.short	0x0009
        /*0052*/ 	.short	0x0030
        /*0054*/ 	.byte	0x00, 0xf0, 0x11, 0x00


	//----- nvinfo : EIATTR_KPARAM_INFO
	.align		4
.L_17:
        /*0058*/ 	.byte	0x04, 0x17
        /*005a*/ 	.short	(.L_19 - .L_18)
.L_18:
        /*005c*/ 	.word	0x00000000
        /*0060*/ 	.short	0x0008
        /*0062*/ 	.short	0x002c
        /*0064*/ 	.byte	0x00, 0xf0, 0x11, 0x00


	//----- nvinfo : EIATTR_KPARAM_INFO
	.align		4
.L_19:
        /*0068*/ 	.byte	0x04, 0x17
        /*006a*/ 	.short	(.L_21 - .L_20)
.L_20:
        /*006c*/ 	.word	0x00000000
        /*0070*/ 	.short	0x0007
        /*0072*/ 	.short	0x0028
        /*0074*/ 	.byte	0x00, 0xf0, 0x11, 0x00


	//----- nvinfo : EIATTR_KPARAM_INFO
	.align		4
.L_21:
        /*0078*/ 	.byte	0x04, 0x17
        /*007a*/ 	.short	(.L_23 - .L_22)
.L_22:
        /*007c*/ 	.word	0x00000000
        /*0080*/ 	.short	0x0006
        /*0082*/ 	.short	0x0024
        /*0084*/ 	.byte	0x00, 0xf0, 0x11, 0x00


	//----- nvinfo : EIATTR_KPARAM_INFO
	.align		4
.L_23:
        /*0088*/ 	.byte	0x04, 0x17
        /*008a*/ 	.short	(.L_25 - .L_24)
.L_24:
        /*008c*/ 	.word	0x00000000
        /*0090*/ 	.short	0x0005
        /*0092*/ 	.short	0x0020
        /*0094*/ 	.byte	0x00, 0xf0, 0x11, 0x00


	//----- nvinfo : EIATTR_KPARAM_INFO
	.align		4
.L_25:
        /*0098*/ 	.byte	0x04, 0x17
        /*009a*/ 	.short	(.L_27 - .L_26)
.L_26:
        /*009c*/ 	.word	0x00000000
        /*00a0*/ 	.short	0x0004
        /*00a2*/ 	.short	0x001c
        /*00a4*/ 	.byte	0x00, 0xf0, 0x11, 0x00


	//----- nvinfo : EIATTR_KPARAM_INFO
	.align		4
.L_27:
        /*00a8*/ 	.byte	0x04, 0x17
        /*00aa*/ 	.short	(.L_29 - .L_28)
.L_28:
        /*00ac*/ 	.word	0x00000000
        /*00b0*/ 	.short	0x0003
        /*00b2*/ 	.short	0x0018
        /*00b4*/ 	.byte	0x00, 0xf0, 0x11, 0x00


	//----- nvinfo : EIATTR_KPARAM_INFO
	.align		4
.L_29:
        /*00b8*/ 	.byte	0x04, 0x17
        /*00ba*/ 	.short	(.L_31 - .L_30)
.L_30:
        /*00bc*/ 	.word	0x00000000
        /*00c0*/ 	.short	0x0002
        /*00c2*/ 	.short	0x0010
        /*00c4*/ 	.byte	0x00, 0xf4, 0x21, 0x00


	//----- nvinfo : EIATTR_KPARAM_INFO
	.align		4
.L_31:
        /*00c8*/ 	.byte	0x04, 0x17
        /*00ca*/ 	.short	(.L_33 - .L_32)
.L_32:
        /*00cc*/ 	.word	0x00000000
        /*00d0*/ 	.short	0x0001
        /*00d2*/ 	.short	0x0008
        /*00d4*/ 	.byte	0x00, 0xf4, 0x21, 0x00


	//----- nvinfo : EIATTR_KPARAM_INFO
	.align		4
.L_33:
        /*00d8*/ 	.byte	0x04, 0x17
        /*00da*/ 	.short	(.L_35 - .L_34)
.L_34:
        /*00dc*/ 	.word	0x00000000
        /*00e0*/ 	.short	0x0000
        /*00e2*/ 	.short	0x0000
        /*00e4*/ 	.byte	0x00, 0xf4, 0x21, 0x00


	//----- nvinfo : EIATTR_EXPLICIT_CLUSTER
	.align		4
.L_35:
        /*00e8*/ 	.byte	0x01, 0x3e
	.zero		2


	//----- nvinfo : EIATTR_CTA_PER_CLUSTER
	.align		4
        /*00ec*/ 	.byte	0x04, 0x3d
        /*00ee*/ 	.short	(.L_37 - .L_36)
.L_36:
        /*00f0*/ 	.word	0x00000004
        /*00f4*/ 	.word	0x00000001
        /*00f8*/ 	.word	0x00000001


	//----- nvinfo : EIATTR_SPARSE_MMA_MASK
	.align		4
.L_37:
        /*00fc*/ 	.byte	0x03, 0x50
        /*00fe*/ 	.short	0x0000


	//----- nvinfo : EIATTR_MAXREG_COUNT
	.align		4
        /*0100*/ 	.byte	0x03, 0x1b
        /*0102*/ 	.short	0x00ff


	//----- nvinfo : EIATTR_NUM_BARRIERS
	.align		4
        /*0104*/ 	.byte	0x02, 0x4c
        /*0106*/ 	.byte	0x01
	.zero		1


	//----- nvinfo : EIATTR_ANNOTATIONS
	.align		4
        /*0108*/ 	.byte	0x04, 0x55
        /*010a*/ 	.short	(.L_39 - .L_38)


	//   ....[0]....
.L_38:
        /*010c*/ 	.word	0x00000001
        /*0110*/ 	.byte	0xc0, 0x05, 0x00, 0x00, 0x01, 0x00, 0x00, 0x00, 0xd0, 0x05, 0x00, 0x00, 0x01, 0x00, 0x00, 0x00
        /*0120*/ 	.byte	0x60, 0x06, 0x00, 0x00, 0x01, 0x00, 0x00, 0x00, 0xa0, 0x06, 0x00, 0x00, 0x01, 0x00, 0x00, 0x00
        /*0130*/ 	.byte	0xa0, 0x08, 0x00, 0x00, 0x01, 0x00, 0x00, 0x00, 0xd0, 0x51, 0x00, 0x00, 0x01, 0x00, 0x00, 0x00
        /*0140*/ 	.byte	0x30, 0x99, 0x00, 0x00, 0x01, 0x00, 0x00, 0x00, 0x60, 0x99, 0x00, 0x00, 0x01, 0x00, 0x00, 0x00
        /*0150*/ 	.byte	0x90, 0x99, 0x00, 0x00, 0x01, 0x00, 0x00, 0x00, 0xc0, 0x99, 0x00, 0x00


	//----- nvinfo : EIATTR_MERCURY_ISA_VERSION
	.align		4
.L_39:
        /*015c*/ 	.byte	0x03, 0x5f
        /*015e*/ 	.short	0x0101


	//----- nvinfo : EIATTR_EXIT_INSTR_OFFSETS
	.align		4
        /*0160*/ 	.byte	0x04, 0x1c
        /*0162*/ 	.short	(.L_41 - .L_40)


	//   ....[0]....
.L_40:
        /*0164*/ 	.word	0x0000ae80


	//   ....[1]....
        /*0168*/ 	.word	0x0000aea0


	//----- nvinfo : EIATTR_REQNTID
	.align		4
.L_41:
        /*016c*/ 	.byte	0x04, 0x10
        /*016e*/ 	.short	(.L_43 - .L_42)
.L_42:
        /*0170*/ 	.word	0x00000080
        /*0174*/ 	.word	0x00000001
        /*0178*/ 	.word	0x00000001


	//----- nvinfo : EIATTR_CBANK_PARAM_SIZE
	.align		4
.L_43:
        /*017c*/ 	.byte	0x03, 0x19
        /*017e*/ 	.short	0x0050


	//----- nvinfo : EIATTR_PARAM_CBANK
	.align		4
        /*0180*/ 	.byte	0x04, 0x0a
        /*0182*/ 	.short	(.L_45 - .L_44)
	.align		4
.L_44:
        /*0184*/ 	.word	index@(.nv.constant0.matmul_kernel)
        /*0188*/ 	.short	0x0210
        /*018a*/ 	.short	0x0050


	//----- nvinfo : EIATTR_SW_WAR
	.align		4
.L_45:
        /*018c*/ 	.byte	0x04, 0x36
        /*018e*/ 	.short	(.L_47 - .L_46)
.L_46:
        /*0190*/ 	.word	0x00000008
.L_47:


//--------------------- .nv.callgraph             --------------------------
	.section	.nv.callgraph,"",@"SHT_CUDA_CALLGRAPH"
	.align	4
	.sectionentsize	8
	.align		4
        /*0000*/ 	.word	0x00000000
	.align		4
        /*0004*/ 	.word	0xffffffff
	.align		4
        /*0008*/ 	.word	0x00000000
	.align		4
        /*000c*/ 	.word	0xfffffffe
	.align		4
        /*0010*/ 	.word	0x00000000
	.align		4
        /*0014*/ 	.word	0xfffffffd
	.align		4
        /*0018*/ 	.word	0x00000000
	.align		4
        /*001c*/ 	.word	0xfffffffc


//--------------------- .text.matmul_kernel       --------------------------
	.section	.text.matmul_kernel,"ax",@progbits
	.align	128
        .global         matmul_kernel
        .type           matmul_kernel,@function
        .size           matmul_kernel,(.L_x_4 - matmul_kernel)
        .other          matmul_kernel,@"STO_CUDA_ENTRY STV_DEFAULT"
matmul_kernel:
.text.matmul_kernel:
[----:B------:R-:W0:Y:S08]  /*0000*/  LDC R1, c[0x0][0x28] ;  /* 0x00000a00ff017b82 */ /* 0x000e300000000800 */
[----:B------:R-:W1:Y:S01]  /*0010*/  LDC.64 R50, c[0x0][0x228] ;  /* 0x00008a00ff327b82 */ /* 0x000e620000000a00 */
[----:B------:R-:W2:Y:S01]  /*0020*/  S2R R106, SR_TID.X ;  /* 0x00000000006a7919 */ /* 0x000ea20000002100 */
[----:B0-----:R-:W-:Y:S01]  /*0030*/  VIADD R1, R1, 0xfffffff0 ;  /* 0xfffffff001017836 */ /* 0x001fe20000000000 */
[----:B------:R-:W-:Y:S01]  /*0040*/  UMOV UR60, 0x400 ;  /* 0x00000400003c7882 */ /* 0x000fe20000000000 */
[----:B------:R-:W-:Y:S01]  /*0050*/  ULDC.64 UR40, c[0x0][0x208] ;  /* 0x0000820000287ab9 */ /* 0x000fe20000000a00 */
[----:B------:R-:W-:-:S03]  /*0060*/  ULDC UR59, c[0x0][0x230] ;  /* 0x00008c00003b7ab9 */ /* 0x000fc60000000800 */
[----:B------:R-:W0:Y:S08]  /*0070*/  S2UR UR4, SR_CTAID.X ;  /* 0x00000000000479c3 */ /* 0x000e300000002500 */
[----:B------:R-:W3:Y:S01]  /*0080*/  S2UR UR6, SR_CgaCtaId ;  /* 0x00000000000679c3 */ /* 0x000ee20000008800 */
[----:B-1----:R-:W-:-:S05]  /*0090*/  VIADD R0, R51, 0xff ;  /* 0x000000ff33007836 */ /* 0x002fca0000000000 */
[----:B------:R-:W-:Y:S02]  /*00a0*/  SHF.R.S32.HI R3, RZ, 0x1f, R0 ;  /* 0x0000001fff037819 */ /* 0x000fe40000011400 */
[----:B0-----:R-:W-:Y:S01]  /*00b0*/  I2FP.F32.U32 R5, UR4 ;  /* 0x0000000400057c45 */ /* 0x001fe20008201000 */
[----:B------:R-:W-:Y:S01]  /*00c0*/  ULDC UR4, c[0x0][0x150] ;  /* 0x0000540000047ab9 */ /* 0x000fe20000000800 */
[----:B------:R-:W-:-:S03]  /*00d0*/  LEA.HI R3, R3, R0, RZ, 0x8 ;  /* 0x0000000003037211 */ /* 0x000fc600078f40ff */
[----:B------:R-:W-:Y:S01]  /*00e0*/  FMUL R5, R5, UR4 ;  /* 0x0000000405057c20 */ /* 0x000fe20008400000 */
[----:B------:R-:W-:Y:S01]  /*00f0*/  SHF.R.S32.HI R3, RZ, 0x8, R3 ;  /* 0x00000008ff037819 */ /* 0x000fe20000011403 */
[----:B------:R-:W-:Y:S01]  /*0100*/  ULDC UR4, c[0x0][0x230] ;  /* 0x00008c0000047ab9 */ /* 0x000fe20000000800 */
[----:B---3--:R-:W-:Y:S02]  /*0110*/  USHF.L.U32 UR5, UR6, 0x6, URZ ;  /* 0x0000000606057899 */ /* 0x008fe4000800063f */
[----:B------:R-:W-:Y:S01]  /*0120*/  UIADD3 UR4, UR4, 0x7f, URZ ;  /* 0x0000007f04047890 */ /* 0x000fe2000fffe03f */
[----:B------:R-:W-:Y:S01]  /*0130*/  IMAD.SHL.U32 R4, R3, 0x8, RZ ;  /* 0x0000000803047824 */ /* 0x000fe200078e00ff */
[----:B------:R-:W0:Y:S01]  /*0140*/  F2I.U32.TRUNC.NTZ R5, R5 ;  /* 0x0000000500057305 */ /* 0x000e22000020f000 */
[----:B------:R-:W-:Y:S02]  /*0150*/  ULEA UR60, UR6, UR60, 0x18 ;  /* 0x0000003c063c7291 */ /* 0x000fe4000f8ec03f */
[----:B------:R-:W-:Y:S01]  /*0160*/  UISETP.GT.AND UP0, UPT, UR4, 0x7f, UPT ;  /* 0x0000007f0400788c */ /* 0x000fe2000bf04270 */
[----:B------:R-:W-:Y:S01]  /*0170*/  IABS R7, R4 ;  /* 0x0000000400077213 */ /* 0x000fe20000000000 */
[----:B------:R-:W-:-:S03]  /*0180*/  ULOP3.LUT UR5, UR5, 0xc0, URZ, 0xc0, !UPT ;  /* 0x000000c005057892 */ /* 0x000fc6000f8ec03f */
[----:B------:R-:W1:Y:S01]  /*0190*/  I2F.RP R0, R7 ;  /* 0x0000000700007306 */ /* 0x000e620000209400 */
[----:B0-----:R-:W-:-:S07]  /*01a0*/  IABS R11, R5 ;  /* 0x00000005000b7213 */ /* 0x001fce0000000000 */
[----:B-1----:R-:W0:Y:S02]  /*01b0*/  MUFU.RCP R0, R0 ;  /* 0x0000000000007308 */ /* 0x002e240000001000 */
[----:B0-----:R-:W-:Y:S01]  /*01c0*/  VIADD R2, R0, 0xffffffe ;  /* 0x0ffffffe00027836 */ /* 0x001fe20000000000 */
[----:B------:R-:W-:-:S05]  /*01d0*/  IABS R0, R4 ;  /* 0x0000000400007213 */ /* 0x000fca0000000000 */
[----:B------:R0:W1:Y:S01]  /*01e0*/  F2I.FTZ.U32.TRUNC.NTZ R3, R2 ;  /* 0x0000000200037305 */ /* 0x000062000021f000 */
[----:B------:R-:W-:Y:S02]  /*01f0*/  IMAD.MOV R0, RZ, RZ, -R0 ;  /* 0x000000ffff007224 */ /* 0x000fe400078e0a00 */
[----:B0-----:R-:W-:Y:S02]  /*0200*/  IMAD.MOV.U32 R2, RZ, RZ, RZ ;  /* 0x000000ffff027224 */ /* 0x001fe400078e00ff */
[----:B-1----:R-:W-:-:S04]  /*0210*/  IMAD.MOV R6, RZ, RZ, -R3 ;  /* 0x000000ffff067224 */ /* 0x002fc800078e0a03 */
[----:B------:R-:W-:-:S04]  /*0220*/  IMAD R9, R6, R7, RZ ;  /* 0x0000000706097224 */ /* 0x000fc800078e02ff */
[----:B------:R-:W-:-:S06]  /*0230*/  IMAD.HI.U32 R2, R3, R9, R2 ;  /* 0x0000000903027227 */ /* 0x000fcc00078e0002 */
[----:B------:R-:W-:-:S04]  /*0240*/  IMAD.HI.U32 R2, R2, R11, RZ ;  /* 0x0000000b02027227 */ /* 0x000fc800078e00ff */
[----:B------:R-:W-:-:S05]  /*0250*/  IMAD R0, R2, R0, R11 ;  /* 0x0000000002007224 */ /* 0x000fca00078e020b */
[----:B------:R-:W-:-:S13]  /*0260*/  ISETP.GT.U32.AND P1, PT, R7, R0, PT ;  /* 0x000000000700720c */ /* 0x000fda0003f24070 */
[----:B------:R-:W-:Y:S02]  /*0270*/  @!P1 IMAD.IADD R0, R0, 0x1, -R7 ;  /* 0x0000000100009824 */ /* 0x000fe400078e0a07 */
[----:B------:R-:W-:Y:S01]  /*0280*/  @!P1 VIADD R2, R2, 0x1 ;  /* 0x0000000102029836 */ /* 0x000fe20000000000 */
[----:B------:R-:W-:Y:S02]  /*0290*/  ISETP.NE.AND P1, PT, R4, RZ, PT ;  /* 0x000000ff0400720c */ /* 0x000fe40003f25270 */
[----:B------:R-:W-:Y:S02]  /*02a0*/  ISETP.GE.U32.AND P0, PT, R0, R7, PT ;  /* 0x000000070000720c */ /* 0x000fe40003f06070 */
[----:B------:R-:W-:-:S04]  /*02b0*/  LOP3.LUT R0, R5, R4, RZ, 0x3c, !PT ;  /* 0x0000000405007212 */ /* 0x000fc800078e3cff */
[----:B------:R-:W-:Y:S01]  /*02c0*/  ISETP.GE.AND P2, PT, R0, RZ, PT ;  /* 0x000000ff0000720c */ /* 0x000fe20003f46270 */
[----:B------:R-:W-:-:S05]  /*02d0*/  VIADD R0, R50, 0x3f ;  /* 0x0000003f32007836 */ /* 0x000fca0000000000 */
[----:B------:R-:W-:Y:S01]  /*02e0*/  SHF.R.S32.HI R3, RZ, 0x1f, R0 ;  /* 0x0000001fff037819 */ /* 0x000fe20000011400 */
[----:B------:R-:W-:-:S03]  /*02f0*/  @P0 VIADD R2, R2, 0x1 ;  /* 0x0000000102020836 */ /* 0x000fc60000000000 */
[----:B------:R-:W-:-:S03]  /*0300*/  LEA.HI R3, R3, R0, RZ, 0x6 ;  /* 0x0000000003037211 */ /* 0x000fc600078f30ff */
[----:B------:R-:W-:Y:S01]  /*0310*/  @!P2 IMAD.MOV R2, RZ, RZ, -R2 ;  /* 0x000000ffff02a224 */ /* 0x000fe200078e0a02 */
[----:B------:R-:W-:-:S05]  /*0320*/  @!P1 LOP3.LUT R2, RZ, R4, RZ, 0x33, !PT ;  /* 0x00000004ff029212 */ /* 0x000fca00078e33ff */
[----:B------:R-:W-:Y:S02]  /*0330*/  IMAD.SHL.U32 R6, R2, 0x8, RZ ;  /* 0x0000000802067824 */ /* 0x000fe400078e00ff */
[----:B------:R-:W-:-:S03]  /*0340*/  IMAD.MOV R2, RZ, RZ, -R2 ;  /* 0x000000ffff027224 */ /* 0x000fc600078e0a02 */
[----:B------:R-:W-:Y:S01]  /*0350*/  LEA.HI.SX32 R3, R3, -R6, 0x1a ;  /* 0x8000000603037211 */ /* 0x000fe200078fd2ff */
[----:B------:R-:W-:-:S03]  /*0360*/  IMAD R4, R4, R2, R5 ;  /* 0x0000000204047224 */ /* 0x000fc600078e0205 */
[----:B------:R-:W-:Y:S02]  /*0370*/  VIMNMX R11, R3, 0x8, PT ;  /* 0x00000008030b7848 */ /* 0x000fe40003fe0100 */
[----:B------:R-:W-:Y:S02]  /*0380*/  IABS R9, R4 ;  /* 0x0000000400097213 */ /* 0x000fe40000000000 */
[----:B------:R-:W-:-:S04]  /*0390*/  IABS R7, R11 ;  /* 0x0000000b00077213 */ /* 0x000fc80000000000 */
[----:B------:R-:W0:Y:S08]  /*03a0*/  I2F.RP R0, R7 ;  /* 0x0000000700007306 */ /* 0x000e300000209400 */
[----:B0-----:R-:W0:Y:S02]  /*03b0*/  MUFU.RCP R0, R0 ;  /* 0x0000000000007308 */ /* 0x001e240000001000 */
[----:B0-----:R-:W-:-:S06]  /*03c0*/  VIADD R3, R0, 0xffffffe ;  /* 0x0ffffffe00037836 */ /* 0x001fcc0000000000 */
[----:B------:R-:W0:Y:S02]  /*03d0*/  F2I.FTZ.U32.TRUNC.NTZ R3, R3 ;  /* 0x0000000300037305 */ /* 0x000e24000021f000 */
[----:B0-----:R-:W-:-:S04]  /*03e0*/  IMAD.MOV R8, RZ, RZ, -R3 ;  /* 0x000000ffff087224 */ /* 0x001fc800078e0a03 */
[----:B------:R-:W-:Y:S01]  /*03f0*/  IMAD.MOV.U32 R2, RZ, RZ, R8 ;  /* 0x000000ffff027224 */ /* 0x000fe200078e0008 */
[----:B------:R-:W-:-:S03]  /*0400*/  IABS R8, R11 ;  /* 0x0000000b00087213 */ /* 0x000fc60000000000 */
[----:B------:R-:W-:Y:S02]  /*0410*/  IMAD R5, R2, R7, RZ ;  /* 0x0000000702057224 */ /* 0x000fe400078e02ff */
[----:B------:R-:W-:Y:S02]  /*0420*/  IMAD.MOV.U32 R2, RZ, RZ, RZ ;  /* 0x000000ffff027224 */ /* 0x000fe400078e00ff */
[----:B------:R-:W-:Y:S02]  /*0430*/  IMAD.MOV R0, RZ, RZ, -R8 ;  /* 0x000000ffff007224 */ /* 0x000fe400078e0a08 */
[----:B------:R-:W-:Y:S01]  /*0440*/  IMAD.HI.U32 R2, R3, R5, R2 ;  /* 0x0000000503027227 */ /* 0x000fe200078e0002 */
[----:B--2---:R-:W-:-:S05]  /*0450*/  LOP3.LUT R5, R106, 0x3f, RZ, 0xc0, !PT ;  /* 0x0000003f6a057812 */ /* 0x004fca00078ec0ff */
        /* <DEDUP_REMOVED lines=8> */
[----:B------:R-:W-:-:S07]  /*04e0*/  ISETP.GE.AND P2, PT, R0, RZ, PT ;  /* 0x000000ff0000720c */ /* 0x000fce0003f46270 */
[----:B------:R-:W-:Y:S01]  /*04f0*/  @P0 VIADD R2, R2, 0x1 ;  /* 0x0000000102020836 */ /* 0x000fe20000000000 */
[----:B------:R-:W-:-:S03]  /*0500*/  PLOP3.LUT P0, PT, PT, PT, UP0, 0x80, 0x0 ;  /* 0x000000000000781c */ /* 0x000fc60003f0f008 */
[----:B------:R-:W-:Y:S01]  /*0510*/  IMAD.MOV.U32 R3, RZ, RZ, R2 ;  /* 0x000000ffff037224 */ /* 0x000fe200078e0002 */
[----:B------:R-:W-:-:S03]  /*0520*/  SHF.R.U32.HI R2, RZ, 0x6, R106 ;  /* 0x00000006ff027819 */ /* 0x000fc6000001166a */
[----:B------:R-:W-:Y:S01]  /*0530*/  @!P2 IMAD.MOV R3, RZ, RZ, -R3 ;  /* 0x000000ffff03a224 */ /* 0x000fe200078e0a03 */
[----:B------:R-:W-:Y:S02]  /*0540*/  @!P1 LOP3.LUT R3, RZ, R11, RZ, 0x33, !PT ;  /* 0x0000000bff039212 */ /* 0x000fe400078e33ff */
[----:B------:R-:W-:-:S03]  /*0550*/  SGXT.U32 R2, R2, 0x1 ;  /* 0x000000010202781a */ /* 0x000fc60000000000 */
[----:B------:R-:W-:Y:S02]  /*0560*/  IMAD.MOV R0, RZ, RZ, -R3 ;  /* 0x000000ffff007224 */ /* 0x000fe400078e0a03 */
[----:B------:R-:W-:Y:S02]  /*0570*/  IMAD.SHL.U32 R12, R3, 0x100, RZ ;  /* 0x00000100030c7824 */ /* 0x000fe400078e00ff */
[----:B------:R-:W-:-:S04]  /*0580*/  IMAD R0, R11, R0, R4 ;  /* 0x000000000b007224 */ /* 0x000fc800078e0204 */
[----:B------:R-:W-:-:S04]  /*0590*/  IMAD.IADD R0, R6, 0x1, R0 ;  /* 0x0000000106007824 */ /* 0x000fc800078e0200 */
[----:B------:R-:W-:Y:S01]  /*05a0*/  IMAD R96, R0, 0x40, R5 ;  /* 0x0000004000607824 */ /* 0x000fe200078e0205 */
[----:B------:R-:W-:-:S04]  /*05b0*/  LOP3.LUT R0, R106, 0x7f, RZ, 0xc0, !PT ;  /* 0x0000007f6a007812 */ /* 0x000fc800078ec0ff */
[----:B------:R0:W-:Y:S04]  /*05c0*/  STL [R1], R96 ;  /* 0x0000006001007387 */ /* 0x0001e80000100800 */
[----:B------:R0:W-:Y:S01]  /*05d0*/  STL [R1+0xc], R12 ;  /* 0x00000c0c01007387 */ /* 0x0001e20000100800 */
[----:B------:R-:W-:Y:S05]  /*05e0*/  @P0 BRA `(.L_x_0) ;  /* 0x0000000000580947 */ /* 0x000fea0003800000 */
[C---:B------:R-:W-:Y:S01]  /*05f0*/  IMAD.SHL.U32 R3, R106.reuse, 0x10, RZ ;  /* 0x000000106a037824 */ /* 0x040fe200078e00ff */
[----:B------:R-:W-:Y:S01]  /*0600*/  CS2R R24, SRZ ;  /* 0x0000000000187805 */ /* 0x000fe2000001ff00 */
[----:B------:R-:W-:Y:S01]  /*0610*/  IMAD.SHL.U32 R4, R106, 0x80, RZ ;  /* 0x000000806a047824 */ /* 0x000fe200078e00ff */
[----:B------:R-:W-:Y:S02]  /*0620*/  CS2R R26, SRZ ;  /* 0x00000000001a7805 */ /* 0x000fe4000001ff00 */
[----:B------:R-:W-:Y:S02]  /*0630*/  CS2R R28, SRZ ;  /* 0x00000000001c7805 */ /* 0x000fe4000001ff00 */
[----:B------:R-:W-:Y:S02]  /*0640*/  LOP3.LUT R3, R3, 0x70, RZ, 0xc0, !PT ;  /* 0x0000007003037812 */ /* 0x000fe400078ec0ff */
[----:B------:R-:W-:Y:S01]  /*0650*/  CS2R R30, SRZ ;  /* 0x00000000001e7805 */ /* 0x000fe2000001ff00 */
[----:B------:R1:W-:Y:S01]  /*0660*/  STL [R1+0x8], R4 ;  /* 0x0000080401007387 */ /* 0x0003e20000100800 */
[----:B------:R-:W-:-:S02]  /*0670*/  CS2R R32, SRZ ;  /* 0x0000000000207805 */ /* 0x000fc4000001ff00 */
[----:B------:R-:W-:Y:S02]  /*0680*/  CS2R R34, SRZ ;  /* 0x0000000000227805 */ /* 0x000fe4000001ff00 */
[----:B------:R-:W-:Y:S01]  /*0690*/  CS2R R36, SRZ ;  /* 0x0000000000247805 */ /* 0x000fe2000001ff00 */
[----:B------:R1:W-:Y:S01]  /*06a0*/  STL [R1+0x4], R3 ;  /* 0x0000040301007387 */ /* 0x0003e20000100800 */
[----:B------:R-:W-:Y:S02]  /*06b0*/  CS2R R38, SRZ ;  /* 0x0000000000267805 */ /* 0x000fe4000001ff00 */
[----:B------:R-:W-:Y:S02]  /*06c0*/  CS2R R40, SRZ ;  /* 0x0000000000287805 */ /* 0x000fe4000001ff00 */
[----:B------:R-:W-:Y:S02]  /*06d0*/  CS2R R42, SRZ ;  /* 0x00000000002a7805 */ /* 0x000fe4000001ff00 */
[----:B------:R-:W-:-:S02]  /*06e0*/  CS2R R44, SRZ ;  /* 0x00000000002c7805 */ /* 0x000fc4000001ff00 */
[----:B------:R-:W-:Y:S02]  /*06f0*/  CS2R R46, SRZ ;  /* 0x00000000002e7805 */ /* 0x000fe4000001ff00 */
[----:B------:R-:W-:Y:S02]  /*0700*/  CS2R R48, SRZ ;  /* 0x0000000000307805 */ /* 0x000fe4000001ff00 */
[----:B------:R-:W-:Y:S02]  /*0710*/  CS2R R50, SRZ ;  /* 0x0000000000327805 */ /* 0x000fe4000001ff00 */
[----:B------:R-:W-:Y:S02]  /*0720*/  CS2R R52, SRZ ;  /* 0x0000000000347805 */ /* 0x000fe4000001ff00 */
[----:B------:R-:W-:Y:S01]  /*0730*/  CS2R R54, SRZ ;  /* 0x0000000000367805 */ /* 0x000fe2000001ff00 */
[----:B-1----:R-:W-:Y:S06]  /*0740*/  BRA `(.L_x_1) ;  /* 0x0000009000787947 */ /* 0x002fec0003800000 */
.L_x_0:
[----:B------:R-:W-:Y:S01]  /*0750*/  IABS R3, R51 ;  /* 0x0000003300037213 */ /* 0x000fe20000000000 */
[----:B------:R-:W-:Y:S01]  /*0760*/  IMAD.MOV.U32 R10, RZ, RZ, RZ ;  /* 0x000000ffff0a7224 */ /* 0x000fe200078e00ff */
[----:B------:R-:W-:Y:S01]  /*0770*/  LOP3.LUT R4, R12, UR5, RZ, 0xfc, !PT ;  /* 0x000000050c047c12 */ /* 0x000fe2000f8efcff */
[----:B------:R-:W1:Y:S01]  /*0780*/  LDC.64 R204, c[0x0][0x218] ;  /* 0x00008600ffcc7b82 */ /* 0x000e620000000a00 */
[----:B------:R-:W2:Y:S01]  /*0790*/  I2F.RP R6, R3 ;  /* 0x0000000300067306 */ /* 0x000ea20000209400 */
[----:B------:R-:W-:Y:S01]  /*07a0*/  IABS R63, R50 ;  /* 0x00000032003f7213 */ /* 0x000fe20000000000 */
[----:B------:R-:W-:Y:S01]  /*07b0*/  ULDC UR5, c[0x0][0x240] ;  /* 0x0000900000057ab9 */ /* 0x000fe20000000800 */
[C---:B------:R-:W-:Y:S01]  /*07c0*/  LOP3.LUT R5, R4.reuse, 0x3f, RZ, 0xfc, !PT ;  /* 0x0000003f04057812 */ /* 0x040fe200078efcff */
[----:B------:R-:W-:Y:S01]  /*07d0*/  ULDC.64 UR16, c[0x0][0x210] ;  /* 0x0000840000107ab9 */ /* 0x000fe20000000a00 */
[----:B------:R-:W-:Y:S01]  /*07e0*/  LOP3.LUT R9, R4, 0x3d, RZ, 0xfc, !PT ;  /* 0x0000003d04097812 */ /* 0x000fe200078efcff */
[----:B------:R-:W-:Y:S01]  /*07f0*/  ULDC UR22, c[0x0][0x238] ;  /* 0x00008e0000167ab9 */ /* 0x000fe20000000800 */
[----:B0-----:R-:W-:Y:S01]  /*0800*/  IABS R12, R5 ;  /* 0x00000005000c7213 */ /* 0x001fe20000000000 */
[----:B------:R-:W-:Y:S01]  /*0810*/  ULDC UR21, c[0x0][0x238] ;  /* 0x00008e0000157ab9 */ /* 0x000fe20000000800 */
[----:B------:R-:W-:Y:S01]  /*0820*/  IABS R14, R9 ;  /* 0x00000009000e7213 */ /* 0x000fe20000000000 */
[----:B------:R-:W-:Y:S01]  /*0830*/  IMAD.SHL.U32 R110, R106, 0x80, RZ ;  /* 0x000000806a6e7824 */ /* 0x000fe200078e00ff */
[C---:B------:R-:W-:Y:S01]  /*0840*/  LOP3.LUT R7, R4.reuse, 0x3e, RZ, 0xfc, !PT ;  /* 0x0000003e04077812 */ /* 0x040fe200078efcff */
[----:B------:R-:W-:Y:S01]  /*0850*/  UIADD3 UR18, UR60, 0x2000, URZ ;  /* 0x000020003c127890 */ /* 0x000fe2000fffe03f */
[C---:B------:R-:W-:Y:S01]  /*0860*/  LOP3.LUT R17, R4.reuse, 0x3b, RZ, 0xfc, !PT ;  /* 0x0000003b04117812 */ /* 0x040fe200078efcff */
[----:B------:R-:W-:Y:S01]  /*0870*/  USHF.R.U32.HI UR28, URZ, 0x4, UR60 ;  /* 0x000000043f1c7899 */ /* 0x000fe2000801163c */
[----:B--2---:R-:W0:Y:S01]  /*0880*/  MUFU.RCP R6, R6 ;  /* 0x0000000600067308 */ /* 0x004e220000001000 */
[C---:B------:R-:W-:Y:S01]  /*0890*/  LOP3.LUT R15, R4.reuse, 0x3c, RZ, 0xfc, !PT ;  /* 0x0000003c040f7812 */ /* 0x040fe200078efcff */
[----:B------:R2:W-:Y:S01]  /*08a0*/  STL [R1+0x8], R110 ;  /* 0x0000086e01007387 */ /* 0x0005e20000100800 */
[----:B------:R-:W-:Y:S01]  /*08b0*/  IABS R16, R17 ;  /* 0x0000001100107213 */ /* 0x000fe20000000000 */
[----:B------:R-:W-:Y:S01]  /*08c0*/  USHF.R.U32.HI UR18, URZ, 0x4, UR18 ;  /* 0x000000043f127899 */ /* 0x000fe20008011612 */
[----:B------:R-:W-:Y:S01]  /*08d0*/  ISETP.GE.AND P2, PT, R5, RZ, PT ;  /* 0x000000ff0500720c */ /* 0x000fe20003f46270 */
[----:B------:R-:W-:Y:S01]  /*08e0*/  USHF.R.S32.HI UR61, URZ, 0x1f, UR4 ;  /* 0x0000001f3f3d7899 */ /* 0x000fe20008011404 */
[C---:B------:R-:W-:Y:S01]  /*08f0*/  LOP3.LUT R5, R4.reuse, 0x3a, RZ, 0xfc, !PT ;  /* 0x0000003a04057812 */ /* 0x040fe200078efcff */
[----:B------:R-:W-:Y:S01]  /*0900*/  USGXT.U32 UR30, UR18, 0xe ;  /* 0x0000000e121e789a */ /* 0x000fe20008000000 */
[----:B------:R-:W-:Y:S01]  /*0910*/  ISETP.GE.AND P3, PT, R7, RZ, PT ;  /* 0x000000ff0700720c */ /* 0x000fe20003f66270 */
[----:B------:R-:W-:Y:S01]  /*0920*/  USGXT.U32 UR28, UR28, 0xe ;  /* 0x0000000e1c1c789a */ /* 0x000fe20008000000 */
[----:B------:R-:W-:Y:S01]  /*0930*/  IABS R18, R5 ;  /* 0x0000000500127213 */ /* 0x000fe20000000000 */
[----:B------:R-:W-:Y:S01]  /*0940*/  ULDC UR19, c[0x0][0x23c] ;  /* 0x00008f0000137ab9 */ /* 0x000fe20000000800 */
[C---:B------:R-:W-:Y:S01]  /*0950*/  LOP3.LUT R20, R4.reuse, 0x36, RZ, 0xfc, !PT ;  /* 0x0000003604147812 */ /* 0x040fe200078efcff */
[----:B------:R-:W-:Y:S01]  /*0960*/  UIADD3 UR18, UP1, UR30, 0x2, URZ ;  /* 0x000000021e127890 */ /* 0x000fe2000ff3e03f */
[----:B------:R-:W-:Y:S01]  /*0970*/  LOP3.LUT R23, R4, 0x35, RZ, 0xfc, !PT ;  /* 0x0000003504177812 */ /* 0x000fe200078efcff */
[----:B------:R-:W-:Y:S01]  /*0980*/  ULEA.HI UR61, UR61, UR4, URZ, 0x7 ;  /* 0x000000043d3d7291 */ /* 0x000fe2000f8f383f */
[----:B0-----:R-:W-:Y:S01]  /*0990*/  VIADD R11, R6, 0xffffffe ;  /* 0x0ffffffe060b7836 */ /* 0x001fe20000000000 */
[----:B------:R-:W-:Y:S01]  /*09a0*/  IABS R19, R20 ;  /* 0x0000001400137213 */ /* 0x000fe20000000000 */
[----:B------:R-:W-:Y:S01]  /*09b0*/  USHF.L.U32 UR4, UR19, 0x7, URZ ;  /* 0x0000000713047899 */ /* 0x000fe2000800063f */
[C---:B------:R-:W-:Y:S01]  /*09c0*/  LOP3.LUT R25, R4.reuse, 0x33, RZ, 0xfc, !PT ;  /* 0x0000003304197812 */ /* 0x040fe200078efcff */
[----:B------:R-:W-:Y:S01]  /*09d0*/  ULDC UR29, c[0x0][0x238] ;  /* 0x00008e00001d7ab9 */ /* 0x000fe20000000800 */
[C---:B------:R-:W-:Y:S01]  /*09e0*/  LOP3.LUT R24, R4.reuse, 0x34, RZ, 0xfc, !PT ;  /* 0x0000003404187812 */ /* 0x040fe200078efcff */
[----:B------:R-:W0:Y:S01]  /*09f0*/  F2I.FTZ.U32.TRUNC.NTZ R11, R11 ;  /* 0x0000000b000b7305 */ /* 0x000e22000021f000 */
[----:B------:R-:W-:Y:S01]  /*0a00*/  LOP3.LUT R26, R4, 0x32, RZ, 0xfc, !PT ;  /* 0x00000032041a7812 */ /* 0x000fe200078efcff */
[----:B------:R-:W-:Y:S01]  /*0a10*/  ULDC UR20, c[0x0][0x238] ;  /* 0x00008e0000147ab9 */ /* 0x000fe20000000800 */
[----:B------:R-:W-:Y:S01]  /*0a20*/  IABS R21, R25 ;  /* 0x0000001900157213 */ /* 0x000fe20000000000 */
[----:B------:R-:W-:Y:S01]  /*0a30*/  USHF.R.S32.HI UR61, URZ, 0x7, UR61 ;  /* 0x000000073f3d7899 */ /* 0x000fe2000801143d */
[----:B------:R-:W-:-:S02]  /*0a40*/  IABS R22, R26 ;  /* 0x0000001a00167213 */ /* 0x000fc40000000000 */
[C---:B------:R-:W-:Y:S02]  /*0a50*/  LOP3.LUT R27, R4.reuse, 0x2f, RZ, 0xfc, !PT ;  /* 0x0000002f041b7812 */ /* 0x040fe400078efcff */
[C---:B------:R-:W-:Y:S02]  /*0a60*/  LOP3.LUT R29, R4.reuse, 0x2e, RZ, 0xfc, !PT ;  /* 0x0000002e041d7812 */ /* 0x040fe400078efcff */
[C---:B------:R-:W-:Y:S02]  /*0a70*/  LOP3.LUT R30, R4.reuse, 0x2d, RZ, 0xfc, !PT ;  /* 0x0000002d041e7812 */ /* 0x040fe400078efcff */
[C---:B------:R-:W-:Y:S01]  /*0a80*/  LOP3.LUT R33, R4.reuse, 0x2b, RZ, 0xfc, !PT ;  /* 0x0000002b04217812 */ /* 0x040fe200078efcff */
[----:B0-----:R-:W-:Y:S01]  /*0a90*/  IMAD.MOV R8, RZ, RZ, -R11 ;  /* 0x000000ffff087224 */ /* 0x001fe200078e0a0b */
[----:B------:R-:W-:Y:S02]  /*0aa0*/  IABS R28, R30 ;  /* 0x0000001e001c7213 */ /* 0x000fe40000000000 */
[----:B------:R-:W-:Y:S01]  /*0ab0*/  LOP3.LUT R32, R4, 0x2c, RZ, 0xfc, !PT ;  /* 0x0000002c04207812 */ /* 0x000fe200078efcff */
[----:B------:R-:W-:Y:S01]  /*0ac0*/  IMAD R13, R8, R3, RZ ;  /* 0x00000003080d7224 */ /* 0x000fe200078e02ff */
[----:B------:R-:W-:-:S02]  /*0ad0*/  LOP3.LUT R35, R4, 0x29, RZ, 0xfc, !PT ;  /* 0x0000002904237812 */ /* 0x000fc400078efcff */
[C---:B------:R-:W-:Y:S01]  /*0ae0*/  LOP3.LUT R34, R4.reuse, 0x2a, RZ, 0xfc, !PT ;  /* 0x0000002a04227812 */ /* 0x040fe200078efcff */
[----:B------:R-:W-:Y:S01]  /*0af0*/  IMAD.HI.U32 R10, R11, R13, R10 ;  /* 0x0000000d0b0a7227 */ /* 0x000fe200078e000a */
[----:B------:R-:W-:Y:S02]  /*0b00*/  IABS R13, R7 ;  /* 0x00000007000d7213 */ /* 0x000fe40000000000 */
[----:B------:R-:W-:Y:S02]  /*0b10*/  IABS R31, R35 ;  /* 0x00000023001f7213 */ /* 0x000fe40000000000 */
[----:B------:R-:W-:Y:S01]  /*0b20*/  LOP3.LUT R36, R4, 0x28, RZ, 0xfc, !PT ;  /* 0x0000002804247812 */ /* 0x000fe200078efcff */
[----:B------:R-:W-:Y:S01]  /*0b30*/  IMAD.HI.U32 R6, R10, R12, RZ ;  /* 0x0000000c0a067227 */ /* 0x000fe200078e00ff */
[C---:B------:R-:W-:Y:S02]  /*0b40*/  LOP3.LUT R39, R4.reuse, 0x23, RZ, 0xfc, !PT ;  /* 0x0000002304277812 */ /* 0x040fe400078efcff */
[----:B------:R-:W-:Y:S01]  /*0b50*/  LOP3.LUT R42, R4, 0x21, RZ, 0xfc, !PT ;  /* 0x00000021042a7812 */ /* 0x000fe200078efcff */
[----:B------:R-:W-:Y:S01]  /*0b60*/  IMAD.MOV R6, RZ, RZ, -R6 ;  /* 0x000000ffff067224 */ /* 0x000fe200078e0a06 */
[----:B------:R-:W-:Y:S01]  /*0b70*/  IABS R37, R39 ;  /* 0x0000002700257213 */ /* 0x000fe20000000000 */
[----:B------:R-:W-:Y:S01]  /*0b80*/  IMAD.HI.U32 R11, R10, R14, RZ ;  /* 0x0000000e0a0b7227 */ /* 0x000fe200078e00ff */
[----:B------:R-:W-:-:S02]  /*0b90*/  LOP3.LUT R40, R4, 0x22, RZ, 0xfc, !PT ;  /* 0x0000002204287812 */ /* 0x000fc400078efcff */
[C---:B------:R-:W-:Y:S01]  /*0ba0*/  LOP3.LUT R43, R4.reuse, 0x20, RZ, 0xfc, !PT ;  /* 0x00000020042b7812 */ /* 0x040fe200078efcff */
[C---:B------:R-:W-:Y:S01]  /*0bb0*/  IMAD R6, R3.reuse, R6, R12 ;  /* 0x0000000603067224 */ /* 0x040fe200078e020c */
[----:B------:R-:W-:Y:S01]  /*0bc0*/  IABS R38, R40 ;  /* 0x0000002800267213 */ /* 0x000fe20000000000 */
[----:B------:R-:W-:Y:S01]  /*0bd0*/  IMAD.MOV R11, RZ, RZ, -R11 ;  /* 0x000000ffff0b7224 */ /* 0x000fe200078e0a0b */
[----:B------:R-:W-:Y:S01]  /*0be0*/  LOP3.LUT R44, R4, 0x1f, RZ, 0xfc, !PT ;  /* 0x0000001f042c7812 */ /* 0x000fe200078efcff */
[----:B------:R-:W-:Y:S01]  /*0bf0*/  IMAD.HI.U32 R8, R10, R13, RZ ;  /* 0x0000000d0a087227 */ /* 0x000fe200078e00ff */
[C---:B------:R-:W-:Y:S02]  /*0c00*/  ISETP.GT.U32.AND P0, PT, R3.reuse, R6, PT ;  /* 0x000000060300720c */ /* 0x040fe40003f04070 */
[----:B------:R-:W-:Y:S01]  /*0c10*/  LOP3.LUT R45, R4, 0x1e, RZ, 0xfc, !PT ;  /* 0x0000001e042d7812 */ /* 0x000fe200078efcff */
[C---:B------:R-:W-:Y:S01]  /*0c20*/  IMAD R12, R3.reuse, R11, R14 ;  /* 0x0000000b030c7224 */ /* 0x040fe200078e020e */
[----:B------:R-:W-:Y:S01]  /*0c30*/  IABS R14, R15 ;  /* 0x0000000f000e7213 */ /* 0x000fe20000000000 */
[----:B------:R-:W-:Y:S01]  /*0c40*/  IMAD.MOV R8, RZ, RZ, -R8 ;  /* 0x000000ffff087224 */ /* 0x000fe200078e0a08 */
[----:B------:R-:W-:Y:S01]  /*0c50*/  IABS R41, R45 ;  /* 0x0000002d00297213 */ /* 0x000fe20000000000 */
[----:B------:R-:W-:Y:S01]  /*0c60*/  IMAD.HI.U32 R7, R10, R18, RZ ;  /* 0x000000120a077227 */ /* 0x000fe200078e00ff */
[----:B------:R-:W-:-:S02]  /*0c70*/  ISETP.GT.U32.AND P5, PT, R3, R12, PT ;  /* 0x0000000c0300720c */ /* 0x000fc40003fa4070 */
[C---:B------:R-:W-:Y:S01]  /*0c80*/  LOP3.LUT R48, R4.reuse, 0x1c, RZ, 0xfc, !PT ;  /* 0x0000001c04307812 */ /* 0x040fe200078efcff */
[C---:B------:R-:W-:Y:S01]  /*0c90*/  IMAD R8, R3.reuse, R8, R13 ;  /* 0x0000000803087224 */ /* 0x040fe200078e020d */
[----:B------:R-:W-:Y:S01]  /*0ca0*/  LOP3.LUT R49, R4, 0x1b, RZ, 0xfc, !PT ;  /* 0x0000001b04317812 */ /* 0x000fe200078efcff */
[----:B------:R-:W-:Y:S01]  /*0cb0*/  @!P0 IMAD.IADD R6, R6, 0x1, -R3 ;  /* 0x0000000106068824 */ /* 0x000fe200078e0a03 */
[----:B------:R-:W-:Y:S01]  /*0cc0*/  LOP3.LUT R52, R4, 0x1a, RZ, 0xfc, !PT ;  /* 0x0000001a04347812 */ /* 0x000fe200078efcff */
[C---:B------:R-:W-:Y:S01]  /*0cd0*/  IMAD.HI.U32 R13, R10.reuse, R16, RZ ;  /* 0x000000100a0d7227 */ /* 0x040fe200078e00ff */
[C---:B------:R-:W-:Y:S02]  /*0ce0*/  ISETP.GT.U32.AND P1, PT, R3.reuse, R8, PT ;  /* 0x000000080300720c */ /* 0x040fe40003f24070 */
[----:B------:R-:W-:Y:S01]  /*0cf0*/  ISETP.GT.U32.AND P4, PT, R3, R6, PT ;  /* 0x000000060300720c */ /* 0x000fe20003f84070 */
[----:B------:R-:W-:Y:S01]  /*0d00*/  IMAD.HI.U32 R11, R10, R14, RZ ;  /* 0x0000000e0a0b7227 */ /* 0x000fe200078e00ff */
[----:B------:R-:W-:-:S02]  /*0d10*/  LOP3.LUT R53, R4, 0x19, RZ, 0xfc, !PT ;  /* 0x0000001904357812 */ /* 0x000fc400078efcff */
[----:B------:R-:W-:Y:S01]  /*0d20*/  LOP3.LUT R56, R4, 0x17, RZ, 0xfc, !PT ;  /* 0x0000001704387812 */ /* 0x000fe200078efcff */
[----:B------:R-:W-:Y:S01]  /*0d30*/  @!P5 IMAD.IADD R12, R12, 0x1, -R3 ;  /* 0x000000010c0cd824 */ /* 0x000fe200078e0a03 */
[----:B------:R-:W-:Y:S01]  /*0d40*/  ISETP.GE.AND P5, PT, R9, RZ, PT ;  /* 0x000000ff0900720c */ /* 0x000fe20003fa6270 */
[----:B------:R-:W-:Y:S01]  /*0d50*/  IMAD.MOV R13, RZ, RZ, -R13 ;  /* 0x000000ffff0d7224 */ /* 0x000fe200078e0a0d */
[----:B------:R-:W-:Y:S01]  /*0d60*/  IABS R47, R53 ;  /* 0x00000035002f7213 */ /* 0x000fe20000000000 */
[----:B------:R-:W-:Y:S01]  /*0d70*/  IMAD.MOV R11, RZ, RZ, -R11 ;  /* 0x000000ffff0b7224 */ /* 0x000fe200078e0a0b */
[C---:B------:R-:W-:Y:S01]  /*0d80*/  ISETP.GT.U32.AND P6, PT, R3.reuse, R12, PT ;  /* 0x0000000c0300720c */ /* 0x040fe20003fc4070 */
[C---:B------:R-:W-:Y:S01]  /*0d90*/  IMAD R16, R3.reuse, R13, R16 ;  /* 0x0000000d03107224 */ /* 0x040fe200078e0210 */
[C---:B------:R-:W-:Y:S01]  /*0da0*/  LOP3.LUT R13, R4.reuse, 0x39, RZ, 0xfc, !PT ;  /* 0x00000039040d7812 */ /* 0x040fe200078efcff */
[C---:B------:R-:W-:Y:S01]  /*0db0*/  IMAD R14, R3.reuse, R11, R14 ;  /* 0x0000000b030e7224 */ /* 0x040fe200078e020e */
[----:B------:R-:W-:Y:S01]  /*0dc0*/  LOP3.LUT R54, R4, 0x18, RZ, 0xfc, !PT ;  /* 0x0000001804367812 */ /* 0x000fe200078efcff */
[--C-:B------:R-:W-:Y:S01]  /*0dd0*/  @!P4 IMAD.IADD R6, R6, 0x1, -R3.reuse ;  /* 0x000000010606c824 */ /* 0x100fe200078e0a03 */
[C---:B------:R-:W-:Y:S01]  /*0de0*/  ISETP.GT.U32.AND P4, PT, R3.reuse, R16, PT ;  /* 0x000000100300720c */ /* 0x040fe20003f84070 */
[----:B------:R-:W-:Y:S01]  /*0df0*/  @!P1 IMAD.IADD R8, R8, 0x1, -R3 ;  /* 0x0000000108089824 */ /* 0x000fe200078e0a03 */
[----:B------:R-:W-:Y:S01]  /*0e00*/  ISETP.GT.U32.AND P1, PT, R3, R14, PT ;  /* 0x0000000e0300720c */ /* 0x000fe20003f24070 */
[----:B------:R-:W-:Y:S01]  /*0e10*/  IMAD.MOV R7, RZ, RZ, -R7 ;  /* 0x000000ffff077224 */ /* 0x000fe200078e0a07 */
[----:B------:R-:W-:-:S02]  /*0e20*/  IABS R11, R13 ;  /* 0x0000000d000b7213 */ /* 0x000fc40000000000 */
[----:B------:R-:W-:Y:S01]  /*0e30*/  ISETP.GT.U32.AND P0, PT, R3, R8, PT ;  /* 0x000000080300720c */ /* 0x000fe20003f04070 */
[--C-:B------:R-:W-:Y:S01]  /*0e40*/  @!P6 IMAD.IADD R12, R12, 0x1, -R3.reuse ;  /* 0x000000010c0ce824 */ /* 0x100fe200078e0a03 */
[----:B------:R-:W-:Y:S01]  /*0e50*/  ISETP.GE.AND P6, PT, R17, RZ, PT ;  /* 0x000000ff1100720c */ /* 0x000fe20003fc6270 */
[C---:B------:R-:W-:Y:S01]  /*0e60*/  IMAD R18, R3.reuse, R7, R18 ;  /* 0x0000000703127224 */ /* 0x040fe200078e0212 */
[C---:B------:R-:W-:Y:S01]  /*0e70*/  LOP3.LUT R57, R4.reuse, 0x16, RZ, 0xfc, !PT ;  /* 0x0000001604397812 */ /* 0x040fe200078efcff */
[----:B------:R-:W-:Y:S01]  /*0e80*/  IMAD.MOV.U32 R7, RZ, RZ, R12 ;  /* 0x000000ffff077224 */ /* 0x000fe200078e000c */
[----:B------:R-:W-:Y:S01]  /*0e90*/  LOP3.LUT R58, R4, 0x15, RZ, 0xfc, !PT ;  /* 0x00000015043a7812 */ /* 0x000fe200078efcff */
[----:B------:R-:W-:Y:S01]  /*0ea0*/  @!P4 IMAD.IADD R16, R16, 0x1, -R3 ;  /* 0x000000011010c824 */ /* 0x000fe200078e0a03 */
[----:B------:R-:W-:Y:S01]  /*0eb0*/  LOP3.LUT R59, R4, 0x14, RZ, 0xfc, !PT ;  /* 0x00000014043b7812 */ /* 0x000fe200078efcff */
[----:B------:R-:W-:Y:S01]  /*0ec0*/  @!P5 IMAD.MOV R7, RZ, RZ, -R7 ;  /* 0x000000ffff07d224 */ /* 0x000fe200078e0a07 */
[----:B------:R-:W-:Y:S01]  /*0ed0*/  ISETP.GT.U32.AND P5, PT, R3, R18, PT ;  /* 0x000000120300720c */ /* 0x000fe20003fa4070 */
[--C-:B------:R-:W-:Y:S01]  /*0ee0*/  @!P1 IMAD.IADD R14, R14, 0x1, -R3.reuse ;  /* 0x000000010e0e9824 */ /* 0x100fe200078e0a03 */
[----:B------:R-:W-:Y:S01]  /*0ef0*/  ISETP.GE.AND P1, PT, R5, RZ, PT ;  /* 0x000000ff0500720c */ /* 0x000fe20003f26270 */
[----:B------:R-:W-:Y:S01]  /*0f00*/  @!P0 IMAD.IADD R8, R8, 0x1, -R3 ;  /* 0x0000000108088824 */ /* 0x000fe200078e0a03 */
[----:B------:R-:W-:Y:S01]  /*0f10*/  ISETP.GT.U32.AND P4, PT, R3, R16, PT ;  /* 0x000000100300720c */ /* 0x000fe20003f84070 */
[----:B------:R-:W-:Y:S01]  /*0f20*/  IMAD.HI.U32 R9, R10, R11, RZ ;  /* 0x0000000b0a097227 */ /* 0x000fe200078e00ff */
[----:B------:R-:W-:-:S02]  /*0f30*/  ISETP.GE.AND P0, PT, R15, RZ, PT ;  /* 0x000000ff0f00720c */ /* 0x000fc40003f06270 */
[----:B------:R-:W-:Y:S01]  /*0f40*/  IABS R55, R59 ;  /* 0x0000003b00377213 */ /* 0x000fe20000000000 */
[----:B------:R-:W-:Y:S01]  /*0f50*/  IMAD.MOV.U32 R5, RZ, RZ, R6 ;  /* 0x000000ffff057224 */ /* 0x000fe200078e0006 */
[C---:B------:R-:W-:Y:S01]  /*0f60*/  LOP3.LUT R61, R4.reuse, 0xf, RZ, 0xfc, !PT ;  /* 0x0000000f043d7812 */ /* 0x040fe200078efcff */
[----:B------:R-:W-:Y:S01]  /*0f70*/  IMAD.MOV.U32 R6, RZ, RZ, R8 ;  /* 0x000000ffff067224 */ /* 0x000fe200078e0008 */
[C---:B------:R-:W-:Y:S01]  /*0f80*/  LOP3.LUT R65, R4.reuse, 0xe, RZ, 0xfc, !PT ;  /* 0x0000000e04417812 */ /* 0x040fe200078efcff */
[----:B------:R-:W-:Y:S01]  /*0f90*/  @!P2 IMAD.MOV R5, RZ, RZ, -R5 ;  /* 0x000000ffff05a224 */ /* 0x000fe200078e0a05 */
[C---:B------:R-:W-:Y:S01]  /*0fa0*/  ISETP.GT.U32.AND P2, PT, R3.reuse, R14, PT ;  /* 0x0000000e0300720c */ /* 0x040fe20003f44070 */
[----:B------:R-:W-:Y:S01]  /*0fb0*/  IMAD.MOV R8, RZ, RZ, -R9 ;  /* 0x000000ffff087224 */ /* 0x000fe200078e0a09 */
[----:B------:R-:W-:Y:S01]  /*0fc0*/  LOP3.LUT R9, R4, 0x37, RZ, 0xfc, !PT ;  /* 0x0000003704097812 */ /* 0x000fe200078efcff */
[----:B------:R-:W-:Y:S01]  /*0fd0*/  @!P5 IMAD.IADD R18, R18, 0x1, -R3 ;  /* 0x000000011212d824 */ /* 0x000fe200078e0a03 */
[----:B------:R-:W-:Y:S01]  /*0fe0*/  IABS R62, R65 ;  /* 0x00000041003e7213 */ /* 0x000fe20000000000 */
[C---:B------:R-:W-:Y:S01]  /*0ff0*/  IMAD R11, R3.reuse, R8, R11 ;  /* 0x00000008030b7224 */ /* 0x040fe200078e020b */
[----:B------:R-:W-:Y:S01]  /*1000*/  LOP3.LUT R8, R4, 0x38, RZ, 0xfc, !PT ;  /* 0x0000003804087812 */ /* 0x000fe200078efcff */
[----:B------:R-:W-:Y:S01]  /*1010*/  @!P4 IMAD.IADD R16, R16, 0x1, -R3 ;  /* 0x000000011010c824 */ /* 0x000fe200078e0a03 */
[C---:B------:R-:W-:Y:S01]  /*1020*/  ISETP.GT.U32.AND P5, PT, R3.reuse, R18, PT ;  /* 0x000000120300720c */ /* 0x040fe20003fa4070 */
[----:B------:R-:W-:Y:S01]  /*1030*/  @!P3 IMAD.MOV R6, RZ, RZ, -R6 ;  /* 0x000000ffff06b224 */ /* 0x000fe200078e0a06 */
[----:B------:R-:W-:-:S02]  /*1040*/  ISETP.GT.U32.AND P4, PT, R3, R11, PT ;  /* 0x0000000b0300720c */ /* 0x000fc40003f84070 */
[----:B------:R-:W-:Y:S01]  /*1050*/  IABS R15, R8 ;  /* 0x00000008000f7213 */ /* 0x000fe20000000000 */
[----:B------:R-:W-:Y:S01]  /*1060*/  @!P2 IMAD.IADD R14, R14, 0x1, -R3 ;  /* 0x000000010e0ea824 */ /* 0x000fe200078e0a03 */
[----:B------:R-:W-:Y:S02]  /*1070*/  IABS R17, R9 ;  /* 0x0000000900117213 */ /* 0x000fe40000000000 */
[----:B------:R-:W-:Y:S01]  /*1080*/  ISETP.GE.AND P2, PT, R8, RZ, PT ;  /* 0x000000ff0800720c */ /* 0x000fe20003f46270 */
[----:B------:R-:W-:Y:S01]  /*1090*/  IMAD.MOV.U32 R8, RZ, RZ, R14 ;  /* 0x000000ffff087224 */ /* 0x000fe200078e000e */
[----:B------:R-:W-:Y:S01]  /*10a0*/  ISETP.GE.AND P3, PT, R13, RZ, PT ;  /* 0x000000ff0d00720c */ /* 0x000fe20003f66270 */
[----:B------:R-:W-:Y:S01]  /*10b0*/  IMAD.HI.U32 R12, R10, R15, RZ ;  /* 0x0000000f0a0c7227 */ /* 0x000fe200078e00ff */
[C---:B------:R-:W-:Y:S02]  /*10c0*/  LOP3.LUT R88, R4.reuse, 0xb, RZ, 0xfc, !PT ;  /* 0x0000000b04587812 */ /* 0x040fe400078efcff */
[----:B------:R-:W-:Y:S01]  /*10d0*/  LOP3.LUT R89, R4, 0xa, RZ, 0xfc, !PT ;  /* 0x0000000a04597812 */ /* 0x000fe200078efcff */
[----:B------:R-:W-:Y:S01]  /*10e0*/  IMAD.HI.U32 R14, R10, R19, RZ ;  /* 0x000000130a0e7227 */ /* 0x000fe200078e00ff */
[----:B------:R-:W-:-:S02]  /*10f0*/  LOP3.LUT R90, R4, 0x9, RZ, 0xfc, !PT ;  /* 0x00000009045a7812 */ /* 0x000fc400078efcff */
[----:B------:R-:W-:Y:S01]  /*1100*/  IABS R66, R89 ;  /* 0x0000005900427213 */ /* 0x000fe20000000000 */
[----:B------:R-:W-:Y:S01]  /*1110*/  IMAD.HI.U32 R13, R10, R17, RZ ;  /* 0x000000110a0d7227 */ /* 0x000fe200078e00ff */
[C---:B------:R-:W-:Y:S02]  /*1120*/  LOP3.LUT R67, R4.reuse, 0xd, RZ, 0xfc, !PT ;  /* 0x0000000d04437812 */ /* 0x040fe400078efcff */
[----:B------:R-:W-:Y:S01]  /*1130*/  IABS R68, R90 ;  /* 0x0000005a00447213 */ /* 0x000fe20000000000 */
[----:B------:R-:W-:Y:S01]  /*1140*/  @!P0 IMAD.MOV R8, RZ, RZ, -R8 ;  /* 0x000000ffff088224 */ /* 0x000fe200078e0a08 */
[----:B------:R-:W-:Y:S01]  /*1150*/  ISETP.GE.AND P0, PT, R9, RZ, PT ;  /* 0x000000ff0900720c */ /* 0x000fe20003f06270 */
[--C-:B------:R-:W-:Y:S01]  /*1160*/  @!P4 IMAD.IADD R11, R11, 0x1, -R3.reuse ;  /* 0x000000010b0bc824 */ /* 0x100fe200078e0a03 */
[----:B------:R-:W-:Y:S01]  /*1170*/  IABS R64, R67 ;  /* 0x0000004300407213 */ /* 0x000fe20000000000 */
[----:B------:R-:W-:Y:S01]  /*1180*/  IMAD.MOV R12, RZ, RZ, -R12 ;  /* 0x000000ffff0c7224 */ /* 0x000fe200078e0a0c */
[----:B------:R-:W-:Y:S01]  /*1190*/  LOP3.LUT R91, R4, 0x8, RZ, 0xfc, !PT ;  /* 0x00000008045b7812 */ /* 0x000fe200078efcff */
[----:B------:R-:W-:Y:S01]  /*11a0*/  IMAD.MOV R14, RZ, RZ, -R14 ;  /* 0x000000ffff0e7224 */ /* 0x000fe200078e0a0e */
[C---:B------:R-:W-:Y:S01]  /*11b0*/  ISETP.GT.U32.AND P4, PT, R3.reuse, R11, PT ;  /* 0x0000000b0300720c */ /* 0x040fe20003f84070 */
[----:B------:R-:W-:Y:S01]  /*11c0*/  @!P5 IMAD.IADD R18, R18, 0x1, -R3 ;  /* 0x000000011212d824 */ /* 0x000fe200078e0a03 */
[----:B------:R-:W-:Y:S01]  /*11d0*/  IABS R70, R91 ;  /* 0x0000005b00467213 */ /* 0x000fe20000000000 */
[----:B------:R-:W-:Y:S01]  /*11e0*/  IMAD.MOV.U32 R9, RZ, RZ, R16 ;  /* 0x000000ffff097224 */ /* 0x000fe200078e0010 */
[C---:B------:R-:W-:Y:S01]  /*11f0*/  LOP3.LUT R94, R4.reuse, 0x2, RZ, 0xfc, !PT ;  /* 0x00000002045e7812 */ /* 0x040fe200078efcff */
[----:B------:R-:W-:Y:S01]  /*1200*/  IMAD.MOV R16, RZ, RZ, -R13 ;  /* 0x000000ffff107224 */ /* 0x000fe200078e0a0d */
[----:B------:R-:W-:Y:S01]  /*1210*/  LOP3.LUT R92, R4, 0x4, RZ, 0xfc, !PT ;  /* 0x00000004045c7812 */ /* 0x000fe200078efcff */
[C---:B------:R-:W-:Y:S01]  /*1220*/  IMAD R13, R3.reuse, R12, R15 ;  /* 0x0000000c030d7224 */ /* 0x040fe200078e020f */
[----:B------:R-:W-:Y:S01]  /*1230*/  IABS R82, R94 ;  /* 0x0000005e00527213 */ /* 0x000fe20000000000 */
[C---:B------:R-:W-:Y:S01]  /*1240*/  IMAD R14, R3.reuse, R14, R19 ;  /* 0x0000000e030e7224 */ /* 0x040fe200078e0213 */
[----:B------:R-:W-:Y:S01]  /*1250*/  IABS R78, R92 ;  /* 0x0000005c004e7213 */ /* 0x000fe20000000000 */
[----:B------:R-:W-:Y:S01]  /*1260*/  IMAD.MOV.U32 R12, RZ, RZ, R18 ;  /* 0x000000ffff0c7224 */ /* 0x000fe200078e0012 */
[C---:B------:R-:W-:Y:S01]  /*1270*/  ISETP.GT.U32.AND P5, PT, R3.reuse, R13, PT ;  /* 0x0000000d0300720c */ /* 0x040fe20003fa4070 */
[C---:B------:R-:W-:Y:S01]  /*1280*/  IMAD R15, R3.reuse, R16, R17 ;  /* 0x00000010030f7224 */ /* 0x040fe200078e0211 */
[----:B------:R-:W-:Y:S01]  /*1290*/  IABS R17, R23 ;  /* 0x0000001700117213 */ /* 0x000fe20000000000 */
[----:B------:R-:W-:Y:S01]  /*12a0*/  @!P1 IMAD.MOV R12, RZ, RZ, -R12 ;  /* 0x000000ffff0c9224 */ /* 0x000fe200078e0a0c */
[----:B------:R-:W-:Y:S01]  /*12b0*/  ISETP.GT.U32.AND P1, PT, R3, R14, PT ;  /* 0x0000000e0300720c */ /* 0x000fe20003f24070 */
[----:B------:R-:W-:Y:S01]  /*12c0*/  @!P4 IMAD.IADD R11, R11, 0x1, -R3 ;  /* 0x000000010b0bc824 */ /* 0x000fe200078e0a03 */
[----:B------:R-:W-:Y:S01]  /*12d0*/  ISETP.GT.U32.AND P4, PT, R3, R15, PT ;  /* 0x0000000f0300720c */ /* 0x000fe20003f84070 */
[----:B------:R-:W-:Y:S01]  /*12e0*/  IMAD.HI.U32 R16, R10, R17, RZ ;  /* 0x000000110a107227 */ /* 0x000fe200078e00ff */
[----:B------:R-:W-:-:S02]  /*12f0*/  LOP3.LUT R95, R4, 0x1, RZ, 0xfc, !PT ;  /* 0x00000001045f7812 */ /* 0x000fc400078efcff */
[----:B------:R-:W-:Y:S01]  /*1300*/  IABS R86, R4 ;  /* 0x0000000400567213 */ /* 0x000fe20000000000 */
[----:B------:R-:W-:Y:S01]  /*1310*/  @!P6 IMAD.MOV R9, RZ, RZ, -R9 ;  /* 0x000000ffff09e224 */ /* 0x000fe200078e0a09 */
[----:B------:R-:W-:Y:S01]  /*1320*/  ISETP.GE.AND P6, PT, R20, RZ, PT ;  /* 0x000000ff1400720c */ /* 0x000fe20003fc6270 */
[--C-:B------:R-:W-:Y:S01]  /*1330*/  @!P5 IMAD.IADD R13, R13, 0x1, -R3.reuse ;  /* 0x000000010d0dd824 */ /* 0x100fe200078e0a03 */
[----:B------:R-:W-:Y:S01]  /*1340*/  IABS R20, R24 ;  /* 0x0000001800147213 */ /* 0x000fe20000000000 */
[----:B------:R-:W-:Y:S01]  /*1350*/  IMAD.MOV R16, RZ, RZ, -R16 ;  /* 0x000000ffff107224 */ /* 0x000fe200078e0a10 */
[----:B------:R-:W-:Y:S01]  /*1360*/  IABS R84, R95 ;  /* 0x0000005f00547213 */ /* 0x000fe20000000000 */
[----:B------:R-:W-:Y:S01]  /*1370*/  @!P1 IMAD.IADD R14, R14, 0x1, -R3 ;  /* 0x000000010e0e9824 */ /* 0x000fe200078e0a03 */
[----:B------:R-:W-:Y:S01]  /*1380*/  ISETP.GT.U32.AND P5, PT, R3, R13, PT ;  /* 0x0000000d0300720c */ /* 0x000fe20003fa4070 */
[----:B------:R-:W-:Y:S01]  /*1390*/  IMAD.HI.U32 R18, R10, R21, RZ ;  /* 0x000000150a127227 */ /* 0x000fe200078e00ff */
[----:B------:R-:W-:-:S02]  /*13a0*/  LEA.HI R130, R106, 0x2e, RZ, 0x1a ;  /* 0x0000002e6a827811 */ /* 0x000fc400078fd0ff */
[----:B------:R-:W-:Y:S01]  /*13b0*/  ISETP.GT.U32.AND P1, PT, R3, R14, PT ;  /* 0x0000000e0300720c */ /* 0x000fe20003f24070 */
[----:B------:R-:W-:Y:S01]  /*13c0*/  @!P4 IMAD.IADD R15, R15, 0x1, -R3 ;  /* 0x000000010f0fc824 */ /* 0x000fe200078e0a03 */
[----:B------:R-:W-:Y:S01]  /*13d0*/  LEA.HI R128, R106, 0x1e, RZ, 0x1a ;  /* 0x0000001e6a807811 */ /* 0x000fe200078fd0ff */
[C---:B------:R-:W-:Y:S01]  /*13e0*/  IMAD R16, R3.reuse, R16, R17 ;  /* 0x0000001003107224 */ /* 0x040fe200078e0211 */
[----:B------:R-:W-:Y:S01]  /*13f0*/  LOP3.LUT R210, R2, 0x78, RZ, 0xfc, !PT ;  /* 0x0000007802d27812 */ /* 0x000fe200078efcff */
[----:B------:R-:W-:Y:S01]  /*1400*/  IMAD.HI.U32 R17, R10, R20, RZ ;  /* 0x000000140a117227 */ /* 0x000fe200078e00ff */
[----:B------:R-:W-:Y:S02]  /*1410*/  ISETP.GT.U32.AND P4, PT, R3, R15, PT ;  /* 0x0000000f0300720c */ /* 0x000fe40003f84070 */
[----:B------:R-:W-:Y:S01]  /*1420*/  LOP3.LUT R208, R2, 0x7c, RZ, 0xfc, !PT ;  /* 0x0000007c02d07812 */ /* 0x000fe200078efcff */
[----:B------:R-:W-:Y:S01]  /*1430*/  IMAD.HI.U32 R19, R10, R22, RZ ;  /* 0x000000160a137227 */ /* 0x000fe200078e00ff */
[----:B------:R-:W-:-:S02]  /*1440*/  LEA.HI R132, R106, 0x3e, RZ, 0x1a ;  /* 0x0000003e6a847811 */ /* 0x000fc400078fd0ff */
[C---:B------:R-:W-:Y:S01]  /*1450*/  LOP3.LUT R213, R2.reuse, 0x72, RZ, 0xfc, !PT ;  /* 0x0000007202d57812 */ /* 0x040fe200078efcff */
[----:B------:R-:W-:Y:S01]  /*1460*/  IMAD.MOV R18, RZ, RZ, -R18 ;  /* 0x000000ffff127224 */ /* 0x000fe200078e0a12 */
[----:B------:R-:W-:Y:S01]  /*1470*/  LOP3.LUT R211, R2, 0x76, RZ, 0xfc, !PT ;  /* 0x0000007602d37812 */ /* 0x000fe200078efcff */
[----:B------:R-:W-:Y:S01]  /*1480*/  IMAD.MOV R17, RZ, RZ, -R17 ;  /* 0x000000ffff117224 */ /* 0x000fe200078e0a11 */
[----:B------:R-:W-:Y:S01]  /*1490*/  LEA.HI R126, R106, 0xe, RZ, 0x1a ;  /* 0x0000000e6a7e7811 */ /* 0x000fe200078fd0ff */
[----:B------:R-:W-:Y:S01]  /*14a0*/  IMAD.MOV R19, RZ, RZ, -R19 ;  /* 0x000000ffff137224 */ /* 0x000fe200078e0a13 */
[C---:B------:R-:W-:Y:S01]  /*14b0*/  LOP3.LUT R216, R2.reuse, 0x6a, RZ, 0xfc, !PT ;  /* 0x0000006a02d87812 */ /* 0x040fe200078efcff */
[----:B------:R-:W-:Y:S01]  /*14c0*/  IMAD R18, R3, R18, R21 ;  /* 0x0000001203127224 */ /* 0x000fe200078e0215 */
[----:B------:R-:W-:Y:S01]  /*14d0*/  LOP3.LUT R214, R2, 0x70, RZ, 0xfc, !PT ;  /* 0x0000007002d67812 */ /* 0x000fe200078efcff */
[----:B------:R-:W-:Y:S01]  /*14e0*/  @!P3 IMAD.MOV R11, RZ, RZ, -R11 ;  /* 0x000000ffff0bb224 */ /* 0x000fe200078e0a0b */
[----:B------:R-:W-:Y:S01]  /*14f0*/  ISETP.GE.AND P3, PT, R23, RZ, PT ;  /* 0x000000ff1700720c */ /* 0x000fe20003f66270 */
[--C-:B------:R-:W-:Y:S01]  /*1500*/  @!P5 IMAD.IADD R13, R13, 0x1, -R3.reuse ;  /* 0x000000010d0dd824 */ /* 0x100fe200078e0a03 */
[C---:B------:R-:W-:Y:S01]  /*1510*/  ISETP.GT.U32.AND P5, PT, R3.reuse, R16, PT ;  /* 0x000000100300720c */ /* 0x040fe20003fa4070 */
[C---:B------:R-:W-:Y:S01]  /*1520*/  IMAD R17, R3.reuse, R17, R20 ;  /* 0x0000001103117224 */ /* 0x040fe200078e0214 */
[----:B------:R-:W-:Y:S01]  /*1530*/  LOP3.LUT R23, R4, 0x31, RZ, 0xfc, !PT ;  /* 0x0000003104177812 */ /* 0x000fe200078efcff */
[C---:B------:R-:W-:Y:S01]  /*1540*/  IMAD R19, R3.reuse, R19, R22 ;  /* 0x0000001303137224 */ /* 0x040fe200078e0216 */
[----:B------:R-:W-:Y:S01]  /*1550*/  LOP3.LUT R219, R2, 0x64, RZ, 0xfc, !PT ;  /* 0x0000006402db7812 */ /* 0x000fe200078efcff */
[----:B------:R-:W-:Y:S01]  /*1560*/  @!P1 IMAD.IADD R14, R14, 0x1, -R3 ;  /* 0x000000010e0e9824 */ /* 0x000fe200078e0a03 */
[C---:B------:R-:W-:Y:S01]  /*1570*/  ISETP.GT.U32.AND P1, PT, R3.reuse, R18, PT ;  /* 0x000000120300720c */ /* 0x040fe20003f24070 */
[----:B------:R-:W-:Y:S01]  /*1580*/  @!P2 IMAD.MOV R13, RZ, RZ, -R13 ;  /* 0x000000ffff0da224 */ /* 0x000fe200078e0a0d */
[C---:B------:R-:W-:Y:S01]  /*1590*/  ISETP.GT.U32.AND P2, PT, R3.reuse, R17, PT ;  /* 0x000000110300720c */ /* 0x040fe20003f44070 */
[----:B------:R-:W-:Y:S01]  /*15a0*/  @!P6 IMAD.MOV R14, RZ, RZ, -R14 ;  /* 0x000000ffff0ee224 */ /* 0x000fe200078e0a0e */
[----:B------:R-:W-:Y:S01]  /*15b0*/  ISETP.GT.U32.AND P6, PT, R3, R19, PT ;  /* 0x000000130300720c */ /* 0x000fe20003fc4070 */
[--C-:B------:R-:W-:Y:S01]  /*15c0*/  @!P4 IMAD.IADD R15, R15, 0x1, -R3.reuse ;  /* 0x000000010f0fc824 */ /* 0x100fe200078e0a03 */
[----:B------:R-:W-:Y:S01]  /*15d0*/  IABS R21, R23 ;  /* 0x0000001700157213 */ /* 0x000fe20000000000 */
[----:B------:R-:W-:Y:S01]  /*15e0*/  @!P5 IMAD.IADD R16, R16, 0x1, -R3 ;  /* 0x000000011010d824 */ /* 0x000fe200078e0a03 */
[----:B------:R-:W-:Y:S01]  /*15f0*/  ISETP.GE.AND P4, PT, R24, RZ, PT ;  /* 0x000000ff1800720c */ /* 0x000fe20003f86270 */
[----:B------:R-:W-:Y:S01]  /*1600*/  @!P0 IMAD.MOV R15, RZ, RZ, -R15 ;  /* 0x000000ffff0f8224 */ /* 0x000fe200078e0a0f */
[----:B------:R-:W-:Y:S01]  /*1610*/  LOP3.LUT R24, R4, 0x30, RZ, 0xfc, !PT ;  /* 0x0000003004187812 */ /* 0x000fe200078efcff */
[----:B------:R-:W-:Y:S01]  /*1620*/  IMAD.HI.U32 R20, R10, R21, RZ ;  /* 0x000000150a147227 */ /* 0x000fe200078e00ff */
[----:B------:R-:W-:-:S02]  /*1630*/  ISETP.GT.U32.AND P5, PT, R3, R16, PT ;  /* 0x000000100300720c */ /* 0x000fc40003fa4070 */
[----:B------:R-:W-:Y:S01]  /*1640*/  IABS R22, R24 ;  /* 0x0000001800167213 */ /* 0x000fe20000000000 */
[--C-:B------:R-:W-:Y:S01]  /*1650*/  @!P1 IMAD.IADD R18, R18, 0x1, -R3.reuse ;  /* 0x0000000112129824 */ /* 0x100fe200078e0a03 */
[----:B------:R-:W-:Y:S01]  /*1660*/  ISETP.GE.AND P0, PT, R25, RZ, PT ;  /* 0x000000ff1900720c */ /* 0x000fe20003f06270 */
[----:B------:R-:W-:Y:S01]  /*1670*/  IMAD.MOV R20, RZ, RZ, -R20 ;  /* 0x000000ffff147224 */ /* 0x000fe200078e0a14 */
[----:B------:R-:W-:Y:S01]  /*1680*/  IABS R25, R27 ;  /* 0x0000001b00197213 */ /* 0x000fe20000000000 */
[--C-:B------:R-:W-:Y:S01]  /*1690*/  @!P2 IMAD.IADD R17, R17, 0x1, -R3.reuse ;  /* 0x000000011111a824 */ /* 0x100fe200078e0a03 */
[----:B------:R-:W-:Y:S01]  /*16a0*/  ISETP.GE.AND P2, PT, R23, RZ, PT ;  /* 0x000000ff1700720c */ /* 0x000fe20003f46270 */
[----:B------:R-:W-:Y:S01]  /*16b0*/  @!P6 IMAD.IADD R19, R19, 0x1, -R3 ;  /* 0x000000011313e824 */ /* 0x000fe200078e0a03 */
[C---:B------:R-:W-:Y:S01]  /*16c0*/  ISETP.GT.U32.AND P6, PT, R3.reuse, R18, PT ;  /* 0x000000120300720c */ /* 0x040fe20003fc4070 */
[C---:B------:R-:W-:Y:S01]  /*16d0*/  IMAD R20, R3.reuse, R20, R21 ;  /* 0x0000001403147224 */ /* 0x040fe200078e0215 */
[----:B------:R-:W-:Y:S01]  /*16e0*/  ISETP.GT.U32.AND P1, PT, R3, R17, PT ;  /* 0x000000110300720c */ /* 0x000fe20003f24070 */
[----:B------:R-:W-:Y:S01]  /*16f0*/  IMAD.HI.U32 R21, R10, R22, RZ ;  /* 0x000000160a157227 */ /* 0x000fe200078e00ff */
[----:B------:R-:W-:-:S02]  /*1700*/  LOP3.LUT R217, R2, 0x68, RZ, 0xfc, !PT ;  /* 0x0000006802d97812 */ /* 0x000fc400078efcff */
[C---:B------:R-:W-:Y:S01]  /*1710*/  LOP3.LUT R209, R2.reuse, 0x7a, RZ, 0xfc, !PT ;  /* 0x0000007a02d17812 */ /* 0x040fe200078efcff */
[----:B------:R-:W-:Y:S01]  /*1720*/  IMAD.MOV R21, RZ, RZ, -R21 ;  /* 0x000000ffff157224 */ /* 0x000fe200078e0a15 */
[----:B------:R-:W-:Y:S01]  /*1730*/  LOP3.LUT R222, R2, 0x5c, RZ, 0xfc, !PT ;  /* 0x0000005c02de7812 */ /* 0x000fe200078efcff */
[--C-:B------:R-:W-:Y:S01]  /*1740*/  @!P5 IMAD.IADD R16, R16, 0x1, -R3.reuse ;  /* 0x000000011010d824 */ /* 0x100fe200078e0a03 */
[----:B------:R-:W-:Y:S01]  /*1750*/  ISETP.GE.AND P5, PT, R26, RZ, PT ;  /* 0x000000ff1a00720c */ /* 0x000fe20003fa6270 */
[C---:B------:R-:W-:Y:S01]  /*1760*/  IMAD R21, R3.reuse, R21, R22 ;  /* 0x0000001503157224 */ /* 0x040fe200078e0216 */
[----:B------:R-:W-:Y:S01]  /*1770*/  IABS R26, R29 ;  /* 0x0000001d001a7213 */ /* 0x000fe20000000000 */
[--C-:B------:R-:W-:Y:S01]  /*1780*/  @!P6 IMAD.IADD R18, R18, 0x1, -R3.reuse ;  /* 0x000000011212e824 */ /* 0x100fe200078e0a03 */
[----:B------:R-:W-:Y:S01]  /*1790*/  LOP3.LUT R220, R2, 0x62, RZ, 0xfc, !PT ;  /* 0x0000006202dc7812 */ /* 0x000fe200078efcff */
[----:B------:R-:W-:Y:S01]  /*17a0*/  @!P3 IMAD.MOV R16, RZ, RZ, -R16 ;  /* 0x000000ffff10b224 */ /* 0x000fe200078e0a10 */
[----:B------:R-:W-:Y:S01]  /*17b0*/  ISETP.GT.U32.AND P6, PT, R3, R21, PT ;  /* 0x000000150300720c */ /* 0x000fe20003fc4070 */
[----:B------:R-:W-:Y:S01]  /*17c0*/  @!P1 IMAD.IADD R17, R17, 0x1, -R3 ;  /* 0x0000000111119824 */ /* 0x000fe200078e0a03 */
[C---:B------:R-:W-:Y:S01]  /*17d0*/  ISETP.GT.U32.AND P3, PT, R3.reuse, R19, PT ;  /* 0x000000130300720c */ /* 0x040fe20003f64070 */
[----:B------:R-:W-:Y:S01]  /*17e0*/  IMAD.HI.U32 R22, R10, R25, RZ ;  /* 0x000000190a167227 */ /* 0x000fe200078e00ff */
[----:B------:R-:W-:-:S02]  /*17f0*/  ISETP.GT.U32.AND P1, PT, R3, R20, PT ;  /* 0x000000140300720c */ /* 0x000fc40003f24070 */
[----:B------:R-:W-:Y:S01]  /*1800*/  LOP3.LUT R212, R2, 0x74, RZ, 0xfc, !PT ;  /* 0x0000007402d47812 */ /* 0x000fe200078efcff */
[----:B------:R-:W-:Y:S01]  /*1810*/  IMAD.HI.U32 R23, R10, R26, RZ ;  /* 0x0000001a0a177227 */ /* 0x000fe200078e00ff */
[C---:B------:R-:W-:Y:S02]  /*1820*/  LOP3.LUT R225, R2.reuse, 0x56, RZ, 0xfc, !PT ;  /* 0x0000005602e17812 */ /* 0x040fe400078efcff */
[C---:B------:R-:W-:Y:S01]  /*1830*/  LOP3.LUT R223, R2.reuse, 0x5a, RZ, 0xfc, !PT ;  /* 0x0000005a02df7812 */ /* 0x040fe200078efcff */
[----:B------:R-:W-:Y:S01]  /*1840*/  @!P4 IMAD.MOV R17, RZ, RZ, -R17 ;  /* 0x000000ffff11c224 */ /* 0x000fe200078e0a11 */
[C---:B------:R-:W-:Y:S01]  /*1850*/  LOP3.LUT R215, R2.reuse, 0x6c, RZ, 0xfc, !PT ;  /* 0x0000006c02d77812 */ /* 0x040fe200078efcff */
[--C-:B------:R-:W-:Y:S01]  /*1860*/  @!P6 IMAD.IADD R21, R21, 0x1, -R3.reuse ;  /* 0x000000011515e824 */ /* 0x100fe200078e0a03 */
[----:B------:R-:W-:Y:S01]  /*1870*/  LOP3.LUT R228, R2, 0x50, RZ, 0xfc, !PT ;  /* 0x0000005002e47812 */ /* 0x000fe200078efcff */
[--C-:B------:R-:W-:Y:S01]  /*1880*/  @!P3 IMAD.IADD R19, R19, 0x1, -R3.reuse ;  /* 0x000000011313b824 */ /* 0x100fe200078e0a03 */
[----:B------:R-:W-:Y:S01]  /*1890*/  ISETP.GE.AND P3, PT, R24, RZ, PT ;  /* 0x000000ff1800720c */ /* 0x000fe20003f66270 */
[----:B------:R-:W-:Y:S01]  /*18a0*/  @!P1 IMAD.IADD R20, R20, 0x1, -R3 ;  /* 0x0000000114149824 */ /* 0x000fe200078e0a03 */
[----:B------:R-:W-:Y:S01]  /*18b0*/  ISETP.GE.AND P1, PT, R27, RZ, PT ;  /* 0x000000ff1b00720c */ /* 0x000fe20003f26270 */
[----:B------:R-:W-:Y:S01]  /*18c0*/  IMAD.MOV R22, RZ, RZ, -R22 ;  /* 0x000000ffff167224 */ /* 0x000fe200078e0a16 */
[C---:B------:R-:W-:Y:S01]  /*18d0*/  ISETP.GT.U32.AND P4, PT, R3.reuse, R21, PT ;  /* 0x000000150300720c */ /* 0x040fe20003f84070 */
[----:B------:R-:W-:Y:S01]  /*18e0*/  IMAD.HI.U32 R24, R10, R28, RZ ;  /* 0x0000001c0a187227 */ /* 0x000fe200078e00ff */
[----:B------:R-:W-:-:S02]  /*18f0*/  ISETP.GT.U32.AND P6, PT, R3, R20, PT ;  /* 0x000000140300720c */ /* 0x000fc40003fc4070 */
[C---:B------:R-:W-:Y:S01]  /*1900*/  LOP3.LUT R226, R2.reuse, 0x54, RZ, 0xfc, !PT ;  /* 0x0000005402e27812 */ /* 0x040fe200078efcff */
[----:B------:R-:W-:Y:S01]  /*1910*/  IMAD.MOV R27, RZ, RZ, -R23 ;  /* 0x000000ffff1b7224 */ /* 0x000fe200078e0a17 */
[C---:B------:R-:W-:Y:S01]  /*1920*/  LOP3.LUT R218, R2.reuse, 0x66, RZ, 0xfc, !PT ;  /* 0x0000006602da7812 */ /* 0x040fe200078efcff */
[C---:B------:R-:W-:Y:S01]  /*1930*/  IMAD R23, R3.reuse, R22, R25 ;  /* 0x0000001603177224 */ /* 0x040fe200078e0219 */
[C---:B------:R-:W-:Y:S01]  /*1940*/  LOP3.LUT R231, R2.reuse, 0x48, RZ, 0xfc, !PT ;  /* 0x0000004802e77812 */ /* 0x040fe200078efcff */
[----:B------:R-:W-:Y:S01]  /*1950*/  IMAD.MOV R24, RZ, RZ, -R24 ;  /* 0x000000ffff187224 */ /* 0x000fe200078e0a18 */
[C---:B------:R-:W-:Y:S01]  /*1960*/  LOP3.LUT R229, R2.reuse, 0x4c, RZ, 0xfc, !PT ;  /* 0x0000004c02e57812 */ /* 0x040fe200078efcff */
[C---:B------:R-:W-:Y:S01]  /*1970*/  IMAD R22, R3.reuse, R27, R26 ;  /* 0x0000001b03167224 */ /* 0x040fe200078e021a */
[----:B------:R-:W-:Y:S01]  /*1980*/  IABS R27, R32 ;  /* 0x00000020001b7213 */ /* 0x000fe20000000000 */
[C---:B------:R-:W-:Y:S01]  /*1990*/  IMAD R24, R3.reuse, R24, R28 ;  /* 0x0000001803187224 */ /* 0x040fe200078e021c */
[----:B------:R-:W-:Y:S01]  /*19a0*/  LOP3.LUT R221, R2, 0x60, RZ, 0xfc, !PT ;  /* 0x0000006002dd7812 */ /* 0x000fe200078efcff */
[----:B------:R-:W-:Y:S01]  /*19b0*/  @!P5 IMAD.MOV R19, RZ, RZ, -R19 ;  /* 0x000000ffff13d224 */ /* 0x000fe200078e0a13 */
[----:B------:R-:W-:Y:S01]  /*19c0*/  ISETP.GT.U32.AND P5, PT, R3, R22, PT ;  /* 0x000000160300720c */ /* 0x000fe20003fa4070 */
[--C-:B------:R-:W-:Y:S01]  /*19d0*/  @!P4 IMAD.IADD R21, R21, 0x1, -R3.reuse ;  /* 0x000000011515c824 */ /* 0x100fe200078e0a03 */
[C---:B------:R-:W-:Y:S01]  /*19e0*/  ISETP.GT.U32.AND P4, PT, R3.reuse, R24, PT ;  /* 0x000000180300720c */ /* 0x040fe20003f84070 */
[----:B------:R-:W-:Y:S01]  /*19f0*/  @!P0 IMAD.MOV R18, RZ, RZ, -R18 ;  /* 0x000000ffff128224 */ /* 0x000fe200078e0a12 */
[----:B------:R-:W-:Y:S01]  /*1a00*/  ISETP.GT.U32.AND P0, PT, R3, R23, PT ;  /* 0x000000170300720c */ /* 0x000fe20003f04070 */
[----:B------:R-:W-:Y:S01]  /*1a10*/  @!P6 IMAD.IADD R20, R20, 0x1, -R3 ;  /* 0x000000011414e824 */ /* 0x000fe200078e0a03 */
[----:B------:R-:W-:Y:S01]  /*1a20*/  ISETP.GE.AND P6, PT, R29, RZ, PT ;  /* 0x000000ff1d00720c */ /* 0x000fe20003fc6270 */
[----:B------:R-:W-:Y:S01]  /*1a30*/  IMAD.HI.U32 R25, R10, R27, RZ ;  /* 0x0000001b0a197227 */ /* 0x000fe200078e00ff */
[----:B------:R-:W-:-:S02]  /*1a40*/  IABS R29, R33 ;  /* 0x00000021001d7213 */ /* 0x000fc40000000000 */
[C---:B------:R-:W-:Y:S01]  /*1a50*/  LOP3.LUT R234, R2.reuse, 0x42, RZ, 0xfc, !PT ;  /* 0x0000004202ea7812 */ /* 0x040fe200078efcff */
[----:B------:R-:W-:Y:S01]  /*1a60*/  IMAD.MOV R28, RZ, RZ, -R25 ;  /* 0x000000ffff1c7224 */ /* 0x000fe200078e0a19 */
[----:B------:R-:W-:Y:S01]  /*1a70*/  LOP3.LUT R232, R2, 0x46, RZ, 0xfc, !PT ;  /* 0x0000004602e87812 */ /* 0x000fe200078efcff */
[--C-:B------:R-:W-:Y:S01]  /*1a80*/  @!P5 IMAD.IADD R22, R22, 0x1, -R3.reuse ;  /* 0x000000011616d824 */ /* 0x100fe200078e0a03 */
[----:B------:R-:W-:Y:S01]  /*1a90*/  LOP3.LUT R224, R2, 0x58, RZ, 0xfc, !PT ;  /* 0x0000005802e07812 */ /* 0x000fe200078efcff */
[--C-:B------:R-:W-:Y:S01]  /*1aa0*/  @!P4 IMAD.IADD R24, R24, 0x1, -R3.reuse ;  /* 0x000000011818c824 */ /* 0x100fe200078e0a03 */
[----:B------:R-:W-:Y:S01]  /*1ab0*/  LOP3.LUT R238, R2, 0x3a, RZ, 0xfc, !PT ;  /* 0x0000003a02ee7812 */ /* 0x000fe200078efcff */
[----:B------:R-:W-:Y:S01]  /*1ac0*/  IMAD.HI.U32 R26, R10, R29, RZ ;  /* 0x0000001d0a1a7227 */ /* 0x000fe200078e00ff */
[----:B------:R-:W-:Y:S02]  /*1ad0*/  ISETP.GT.U32.AND P4, PT, R3, R22, PT ;  /* 0x000000160300720c */ /* 0x000fe40003f84070 */
[C---:B------:R-:W-:Y:S01]  /*1ae0*/  LOP3.LUT R236, R2.reuse, 0x40, RZ, 0xfc, !PT ;  /* 0x0000004002ec7812 */ /* 0x040fe200078efcff */
[----:B------:R-:W-:Y:S01]  /*1af0*/  IMAD.MOV R26, RZ, RZ, -R26 ;  /* 0x000000ffff1a7224 */ /* 0x000fe200078e0a1a */
[----:B------:R-:W-:Y:S01]  /*1b00*/  LOP3.LUT R227, R2, 0x52, RZ, 0xfc, !PT ;  /* 0x0000005202e37812 */ /* 0x000fe200078efcff */
[----:B------:R-:W-:Y:S01]  /*1b10*/  @!P0 IMAD.IADD R23, R23, 0x1, -R3 ;  /* 0x0000000117178824 */ /* 0x000fe200078e0a03 */
[----:B------:R-:W-:Y:S01]  /*1b20*/  ISETP.GE.AND P0, PT, R30, RZ, PT ;  /* 0x000000ff1e00720c */ /* 0x000fe20003f06270 */
[C---:B------:R-:W-:Y:S01]  /*1b30*/  IMAD R26, R3.reuse, R26, R29 ;  /* 0x0000001a031a7224 */ /* 0x040fe200078e021d */
[----:B------:R-:W-:Y:S01]  /*1b40*/  IABS R30, R34 ;  /* 0x00000022001e7213 */ /* 0x000fe20000000000 */
[C---:B------:R-:W-:Y:S01]  /*1b50*/  IMAD R25, R3.reuse, R28, R27 ;  /* 0x0000001c03197224 */ /* 0x040fe200078e021b */
[C---:B------:R-:W-:Y:S01]  /*1b60*/  ISETP.GT.U32.AND P5, PT, R3.reuse, R23, PT ;  /* 0x000000170300720c */ /* 0x040fe20003fa4070 */
[----:B------:R-:W-:Y:S01]  /*1b70*/  @!P2 IMAD.MOV R20, RZ, RZ, -R20 ;  /* 0x000000ffff14a224 */ /* 0x000fe200078e0a14 */
[C---:B------:R-:W-:Y:S01]  /*1b80*/  ISETP.GT.U32.AND P2, PT, R3.reuse, R24, PT ;  /* 0x000000180300720c */ /* 0x040fe20003f44070 */
[----:B------:R-:W-:Y:S01]  /*1b90*/  @!P4 IMAD.IADD R22, R22, 0x1, -R3 ;  /* 0x000000011616c824 */ /* 0x000fe200078e0a03 */
[----:B------:R-:W-:Y:S01]  /*1ba0*/  ISETP.GT.U32.AND P4, PT, R3, R26, PT ;  /* 0x0000001a0300720c */ /* 0x000fe20003f84070 */
[----:B------:R-:W-:Y:S01]  /*1bb0*/  IMAD.HI.U32 R28, R10, R31, RZ ;  /* 0x0000001f0a1c7227 */ /* 0x000fe200078e00ff */
[----:B------:R-:W-:-:S02]  /*1bc0*/  IABS R29, R36 ;  /* 0x00000024001d7213 */ /* 0x000fc40000000000 */
[----:B------:R-:W-:Y:S01]  /*1bd0*/  LOP3.LUT R241, R2, 0x34, RZ, 0xfc, !PT ;  /* 0x0000003402f17812 */ /* 0x000fe200078efcff */
[----:B------:R-:W-:Y:S01]  /*1be0*/  IMAD.HI.U32 R27, R10, R30, RZ ;  /* 0x0000001e0a1b7227 */ /* 0x000fe200078e00ff */
[C---:B------:R-:W-:Y:S02]  /*1bf0*/  LOP3.LUT R239, R2.reuse, 0x38, RZ, 0xfc, !PT ;  /* 0x0000003802ef7812 */ /* 0x040fe400078efcff */
[C---:B------:R-:W-:Y:S01]  /*1c00*/  LOP3.LUT R230, R2.reuse, 0x4a, RZ, 0xfc, !PT ;  /* 0x0000004a02e67812 */ /* 0x040fe200078efcff */
[--C-:B------:R-:W-:Y:S01]  /*1c10*/  @!P5 IMAD.IADD R23, R23, 0x1, -R3.reuse ;  /* 0x000000011717d824 */ /* 0x100fe200078e0a03 */
[C---:B------:R-:W-:Y:S01]  /*1c20*/  ISETP.GT.U32.AND P5, PT, R3.reuse, R25, PT ;  /* 0x000000190300720c */ /* 0x040fe20003fa4070 */
[----:B------:R-:W-:Y:S01]  /*1c30*/  IMAD.MOV R28, RZ, RZ, -R28 ;  /* 0x000000ffff1c7224 */ /* 0x000fe200078e0a1c */
[----:B------:R-:W-:Y:S01]  /*1c40*/  LOP3.LUT R244, R2, 0x2c, RZ, 0xfc, !PT ;  /* 0x0000002c02f47812 */ /* 0x000fe200078efcff */
[----:B------:R-:W-:Y:S01]  /*1c50*/  @!P4 IMAD.IADD R26, R26, 0x1, -R3 ;  /* 0x000000011a1ac824 */ /* 0x000fe200078e0a03 */
[C---:B------:R-:W-:Y:S01]  /*1c60*/  LOP3.LUT R242, R2.reuse, 0x32, RZ, 0xfc, !PT ;  /* 0x0000003202f27812 */ /* 0x040fe200078efcff */
[----:B------:R-:W-:Y:S01]  /*1c70*/  IMAD.MOV R27, RZ, RZ, -R27 ;  /* 0x000000ffff1b7224 */ /* 0x000fe200078e0a1b */
[----:B------:R-:W-:Y:S01]  /*1c80*/  LOP3.LUT R233, R2, 0x44, RZ, 0xfc, !PT ;  /* 0x0000004402e97812 */ /* 0x000fe200078efcff */
[C---:B------:R-:W-:Y:S01]  /*1c90*/  IMAD R28, R3.reuse, R28, R31 ;  /* 0x0000001c031c7224 */ /* 0x040fe200078e021f */
[C---:B------:R-:W-:Y:S01]  /*1ca0*/  ISETP.GT.U32.AND P4, PT, R3.reuse, R26, PT ;  /* 0x0000001a0300720c */ /* 0x040fe20003f84070 */
[----:B------:R-:W-:Y:S01]  /*1cb0*/  @!P3 IMAD.MOV R21, RZ, RZ, -R21 ;  /* 0x000000ffff15b224 */ /* 0x000fe200078e0a15 */
[----:B------:R-:W-:Y:S01]  /*1cc0*/  LOP3.LUT R31, R4, 0x27, RZ, 0xfc, !PT ;  /* 0x00000027041f7812 */ /* 0x000fe200078efcff */
[----:B------:R-:W-:Y:S01]  /*1cd0*/  IMAD R27, R3, R27, R30 ;  /* 0x0000001b031b7224 */ /* 0x000fe200078e021e */
[C---:B------:R-:W-:Y:S01]  /*1ce0*/  LOP3.LUT R247, R2.reuse, 0x26, RZ, 0xfc, !PT ;  /* 0x0000002602f77812 */ /* 0x040fe200078efcff */
[----:B------:R-:W-:Y:S01]  /*1cf0*/  @!P5 IMAD.IADD R25, R25, 0x1, -R3 ;  /* 0x000000011919d824 */ /* 0x000fe200078e0a03 */
[----:B------:R-:W-:Y:S01]  /*1d00*/  ISETP.GE.AND P5, PT, R33, RZ, PT ;  /* 0x000000ff2100720c */ /* 0x000fe20003fa6270 */
[----:B------:R-:W-:Y:S01]  /*1d10*/  IMAD.MOV.U32 R30, RZ, RZ, R29 ;  /* 0x000000ffff1e7224 */ /* 0x000fe200078e001d */
[----:B------:R-:W-:Y:S01]  /*1d20*/  LOP3.LUT R245, R2, 0x2a, RZ, 0xfc, !PT ;  /* 0x0000002a02f57812 */ /* 0x000fe200078efcff */
[----:B------:R-:W-:Y:S01]  /*1d30*/  @!P2 IMAD.IADD R24, R24, 0x1, -R3 ;  /* 0x000000011818a824 */ /* 0x000fe200078e0a03 */
[----:B------:R-:W-:Y:S01]  /*1d40*/  ISETP.GT.U32.AND P3, PT, R3, R25, PT ;  /* 0x000000190300720c */ /* 0x000fe20003f64070 */
[----:B------:R-:W-:Y:S01]  /*1d50*/  IMAD.HI.U32 R29, R10, R30, RZ ;  /* 0x0000001e0a1d7227 */ /* 0x000fe200078e00ff */
[----:B------:R-:W-:-:S02]  /*1d60*/  ISETP.GE.AND P2, PT, R32, RZ, PT ;  /* 0x000000ff2000720c */ /* 0x000fc40003f46270 */
[----:B------:R-:W-:Y:S01]  /*1d70*/  IABS R32, R31 ;  /* 0x0000001f00207213 */ /* 0x000fe20000000000 */
[----:B------:R-:W-:Y:S01]  /*1d80*/  @!P4 IMAD.IADD R26, R26, 0x1, -R3 ;  /* 0x000000011a1ac824 */ /* 0x000fe200078e0a03 */
[C---:B------:R-:W-:Y:S01]  /*1d90*/  ISETP.GT.U32.AND P4, PT, R3.reuse, R28, PT ;  /* 0x0000001c0300720c */ /* 0x040fe20003f84070 */
[----:B------:R-:W-:Y:S01]  /*1da0*/  IMAD.MOV R29, RZ, RZ, -R29 ;  /* 0x000000ffff1d7224 */ /* 0x000fe200078e0a1d */
[C---:B------:R-:W-:Y:S01]  /*1db0*/  LOP3.LUT R237, R2.reuse, 0x3c, RZ, 0xfc, !PT ;  /* 0x0000003c02ed7812 */ /* 0x040fe200078efcff */
[----:B------:R-:W-:Y:S01]  /*1dc0*/  @!P1 IMAD.MOV R23, RZ, RZ, -R23 ;  /* 0x000000ffff179224 */ /* 0x000fe200078e0a17 */
[C---:B------:R-:W-:Y:S01]  /*1dd0*/  ISETP.GT.U32.AND P1, PT, R3.reuse, R27, PT ;  /* 0x0000001b0300720c */ /* 0x040fe20003f24070 */
[----:B------:R-:W-:Y:S01]  /*1de0*/  IMAD R29, R3, R29, R30 ;  /* 0x0000001d031d7224 */ /* 0x000fe200078e021e */
[----:B------:R-:W-:Y:S01]  /*1df0*/  LOP3.LUT R250, R2, 0x20, RZ, 0xfc, !PT ;  /* 0x0000002002fa7812 */ /* 0x000fe200078efcff */
[----:B------:R-:W-:Y:S01]  /*1e00*/  @!P3 IMAD.IADD R25, R25, 0x1, -R3 ;  /* 0x000000011919b824 */ /* 0x000fe200078e0a03 */
[----:B------:R-:W-:Y:S01]  /*1e10*/  ISETP.GE.AND P3, PT, R36, RZ, PT ;  /* 0x000000ff2400720c */ /* 0x000fe20003f66270 */
[----:B------:R-:W-:Y:S01]  /*1e20*/  IMAD.HI.U32 R30, R10, R32, RZ ;  /* 0x000000200a1e7227 */ /* 0x000fe200078e00ff */
[----:B------:R-:W-:-:S02]  /*1e30*/  LOP3.LUT R36, R4, 0x25, RZ, 0xfc, !PT ;  /* 0x0000002504247812 */ /* 0x000fc400078efcff */
[----:B------:R-:W-:Y:S01]  /*1e40*/  LOP3.LUT R248, R2, 0x24, RZ, 0xfc, !PT ;  /* 0x0000002402f87812 */ /* 0x000fe200078efcff */
[----:B------:R-:W-:Y:S01]  /*1e50*/  @!P4 IMAD.IADD R28, R28, 0x1, -R3 ;  /* 0x000000011c1cc824 */ /* 0x000fe200078e0a03 */
[C---:B------:R-:W-:Y:S01]  /*1e60*/  LOP3.LUT R240, R2.reuse, 0x36, RZ, 0xfc, !PT ;  /* 0x0000003602f07812 */ /* 0x040fe200078efcff */
[----:B------:R-:W-:Y:S01]  /*1e70*/  @!P2 IMAD.MOV R25, RZ, RZ, -R25 ;  /* 0x000000ffff19a224 */ /* 0x000fe200078e0a19 */
[C---:B------:R-:W-:Y:S01]  /*1e80*/  ISETP.GT.U32.AND P2, PT, R3.reuse, R29, PT ;  /* 0x0000001d0300720c */ /* 0x040fe20003f44070 */
[----:B------:R-:W-:Y:S01]  /*1e90*/  IMAD.MOV R30, RZ, RZ, -R30 ;  /* 0x000000ffff1e7224 */ /* 0x000fe200078e0a1e */
[----:B------:R-:W-:Y:S01]  /*1ea0*/  ISETP.GT.U32.AND P4, PT, R3, R28, PT ;  /* 0x0000001c0300720c */ /* 0x000fe20003f84070 */
[--C-:B------:R-:W-:Y:S01]  /*1eb0*/  @!P1 IMAD.IADD R27, R27, 0x1, -R3.reuse ;  /* 0x000000011b1b9824 */ /* 0x100fe200078e0a03 */
[C---:B------:R-:W-:Y:S01]  /*1ec0*/  LOP3.LUT R124, R2.reuse, 0x18, RZ, 0xfc, !PT ;  /* 0x00000018027c7812 */ /* 0x040fe200078efcff */
[C---:B------:R-:W-:Y:S01]  /*1ed0*/  IMAD R30, R3.reuse, R30, R32 ;  /* 0x0000001e031e7224 */ /* 0x040fe200078e0220 */
[----:B------:R-:W-:Y:S01]  /*1ee0*/  LOP3.LUT R251, R2, 0x1c, RZ, 0xfc, !PT ;  /* 0x0000001c02fb7812 */ /* 0x000fe200078efcff */
[----:B------:R-:W-:Y:S01]  /*1ef0*/  @!P6 IMAD.MOV R22, RZ, RZ, -R22 ;  /* 0x000000ffff16e224 */ /* 0x000fe200078e0a16 */
[----:B------:R-:W-:Y:S01]  /*1f00*/  ISETP.GT.U32.AND P1, PT, R3, R27, PT ;  /* 0x0000001b0300720c */ /* 0x000fe20003f24070 */
[----:B------:R-:W-:Y:S01]  /*1f10*/  @!P0 IMAD.MOV R24, RZ, RZ, -R24 ;  /* 0x000000ffff188224 */ /* 0x000fe200078e0a18 */
[----:B------:R-:W-:Y:S01]  /*1f20*/  ISETP.GE.AND P6, PT, R34, RZ, PT ;  /* 0x000000ff2200720c */ /* 0x000fe20003fc6270 */
[----:B------:R-:W-:Y:S01]  /*1f30*/  @!P5 IMAD.MOV R26, RZ, RZ, -R26 ;  /* 0x000000ffff1ad224 */ /* 0x000fe200078e0a1a */
[----:B------:R-:W-:Y:S01]  /*1f40*/  ISETP.GE.AND P0, PT, R35, RZ, PT ;  /* 0x000000ff2300720c */ /* 0x000fe20003f06270 */
[--C-:B------:R-:W-:Y:S01]  /*1f50*/  @!P2 IMAD.IADD R29, R29, 0x1, -R3.reuse ;  /* 0x000000011d1da824 */ /* 0x100fe200078e0a03 */
[----:B------:R-:W-:Y:S01]  /*1f60*/  LOP3.LUT R34, R4, 0x26, RZ, 0xfc, !PT ;  /* 0x0000002604227812 */ /* 0x000fe200078efcff */
[----:B------:R-:W-:Y:S01]  /*1f70*/  @!P4 IMAD.IADD R28, R28, 0x1, -R3 ;  /* 0x000000011c1cc824 */ /* 0x000fe200078e0a03 */
[----:B------:R-:W-:-:S02]  /*1f80*/  ISETP.GT.U32.AND P4, PT, R3, R30, PT ;  /* 0x0000001e0300720c */ /* 0x000fc40003f84070 */
[----:B------:R-:W-:Y:S02]  /*1f90*/  IABS R35, R36 ;  /* 0x0000002400237213 */ /* 0x000fe40000000000 */
[----:B------:R-:W-:Y:S01]  /*1fa0*/  ISETP.GT.U32.AND P2, PT, R3, R29, PT ;  /* 0x0000001d0300720c */ /* 0x000fe20003f44070 */
[----:B------:R-:W-:Y:S01]  /*1fb0*/  @!P1 IMAD.IADD R27, R27, 0x1, -R3 ;  /* 0x000000011b1b9824 */ /* 0x000fe200078e0a03 */
[----:B------:R-:W-:Y:S01]  /*1fc0*/  IABS R33, R34 ;  /* 0x0000002200217213 */ /* 0x000fe20000000000 */
[----:B------:R-:W-:Y:S01]  /*1fd0*/  IMAD.HI.U32 R32, R10, R35, RZ ;  /* 0x000000230a207227 */ /* 0x000fe200078e00ff */
[----:B------:R-:W-:Y:S02]  /*1fe0*/  ISETP.GE.AND P5, PT, R31, RZ, PT ;  /* 0x000000ff1f00720c */ /* 0x000fe40003fa6270 */
[----:B------:R-:W-:Y:S01]  /*1ff0*/  ISETP.GE.AND P1, PT, R34, RZ, PT ;  /* 0x000000ff2200720c */ /* 0x000fe20003f26270 */
[----:B------:R-:W-:Y:S01]  /*2000*/  IMAD.HI.U32 R31, R10, R33, RZ ;  /* 0x000000210a1f7227 */ /* 0x000fe200078e00ff */
[----:B------:R-:W-:-:S02]  /*2010*/  LOP3.LUT R243, R2, 0x30, RZ, 0xfc, !PT ;  /* 0x0000003002f37812 */ /* 0x000fc400078efcff */
[C---:B------:R-:W-:Y:S01]  /*2020*/  LOP3.LUT R120, R2.reuse, 0x14, RZ, 0xfc, !PT ;  /* 0x0000001402787812 */ /* 0x040fe200078efcff */
[----:B------:R-:W-:Y:S01]  /*2030*/  IMAD.MOV R32, RZ, RZ, -R32 ;  /* 0x000000ffff207224 */ /* 0x000fe200078e0a20 */
[----:B------:R-:W-:Y:S01]  /*2040*/  LOP3.LUT R122, R2, 0x16, RZ, 0xfc, !PT ;  /* 0x00000016027a7812 */ /* 0x000fe200078efcff */
[----:B------:R-:W-:Y:S01]  /*2050*/  @!P4 IMAD.IADD R30, R30, 0x1, -R3 ;  /* 0x000000011e1ec824 */ /* 0x000fe200078e0a03 */
[C---:B------:R-:W-:Y:S01]  /*2060*/  LOP3.LUT R246, R2.reuse, 0x28, RZ, 0xfc, !PT ;  /* 0x0000002802f67812 */ /* 0x040fe200078efcff */
[----:B------:R-:W-:Y:S01]  /*2070*/  IMAD.MOV R34, RZ, RZ, -R31 ;  /* 0x000000ffff227224 */ /* 0x000fe200078e0a1f */
[C---:B------:R-:W-:Y:S01]  /*2080*/  LOP3.LUT R116, R2.reuse, 0x10, RZ, 0xfc, !PT ;  /* 0x0000001002747812 */ /* 0x040fe200078efcff */
[----:B------:R-:W-:Y:S01]  /*2090*/  @!P2 IMAD.IADD R29, R29, 0x1, -R3 ;  /* 0x000000011d1da824 */ /* 0x000fe200078e0a03 */
[C---:B------:R-:W-:Y:S01]  /*20a0*/  ISETP.GT.U32.AND P4, PT, R3.reuse, R30, PT ;  /* 0x0000001e0300720c */ /* 0x040fe20003f84070 */
[C---:B------:R-:W-:Y:S01]  /*20b0*/  IMAD R32, R3.reuse, R32, R35 ;  /* 0x0000002003207224 */ /* 0x040fe200078e0223 */
[----:B------:R-:W-:Y:S01]  /*20c0*/  LOP3.LUT R118, R2, 0x12, RZ, 0xfc, !PT ;  /* 0x0000001202767812 */ /* 0x000fe200078efcff */
[C---:B------:R-:W-:Y:S01]  /*20d0*/  IMAD R31, R3.reuse, R34, R33 ;  /* 0x00000022031f7224 */ /* 0x040fe200078e0221 */
[----:B------:R-:W-:Y:S01]  /*20e0*/  LOP3.LUT R33, R4, 0x24, RZ, 0xfc, !PT ;  /* 0x0000002404217812 */ /* 0x000fe200078efcff */
[----:B------:R-:W-:Y:S01]  /*20f0*/  @!P3 IMAD.MOV R29, RZ, RZ, -R29 ;  /* 0x000000ffff1db224 */ /* 0x000fe200078e0a1d */
[----:B------:R-:W-:Y:S01]  /*2100*/  ISETP.GT.U32.AND P3, PT, R3, R32, PT ;  /* 0x000000200300720c */ /* 0x000fe20003f64070 */
[----:B------:R-:W-:Y:S01]  /*2110*/  IMAD.HI.U32 R34, R10, R37, RZ ;  /* 0x000000250a227227 */ /* 0x000fe200078e00ff */
[----:B------:R-:W-:-:S02]  /*2120*/  ISETP.GE.AND P2, PT, R33, RZ, PT ;  /* 0x000000ff2100720c */ /* 0x000fc40003f46270 */
[----:B------:R-:W-:Y:S01]  /*2130*/  IABS R33, R33 ;  /* 0x0000002100217213 */ /* 0x000fe20000000000 */
[----:B------:R-:W-:Y:S01]  /*2140*/  @!P0 IMAD.MOV R28, RZ, RZ, -R28 ;  /* 0x000000ffff1c8224 */ /* 0x000fe200078e0a1c */
[----:B------:R-:W-:Y:S01]  /*2150*/  ISETP.GT.U32.AND P0, PT, R3, R31, PT ;  /* 0x0000001f0300720c */ /* 0x000fe20003f04070 */
[----:B------:R-:W-:Y:S01]  /*2160*/  @!P4 IMAD.IADD R30, R30, 0x1, -R3 ;  /* 0x000000011e1ec824 */ /* 0x000fe200078e0a03 */
[----:B------:R-:W-:Y:S01]  /*2170*/  ISETP.GE.AND P4, PT, R39, RZ, PT ;  /* 0x000000ff2700720c */ /* 0x000fe20003f86270 */
[----:B------:R-:W-:Y:S01]  /*2180*/  IMAD.MOV.U32 R35, RZ, RZ, R33 ;  /* 0x000000ffff237224 */ /* 0x000fe200078e0021 */
[----:B------:R-:W-:Y:S01]  /*2190*/  IABS R39, R42 ;  /* 0x0000002a00277213 */ /* 0x000fe20000000000 */
[----:B------:R-:W-:Y:S01]  /*21a0*/  IMAD.MOV R34, RZ, RZ, -R34 ;  /* 0x000000ffff227224 */ /* 0x000fe200078e0a22 */
[----:B------:R-:W-:Y:S01]  /*21b0*/  LOP3.LUT R249, R2, 0x22, RZ, 0xfc, !PT ;  /* 0x0000002202f97812 */ /* 0x000fe200078efcff */
[----:B------:R-:W-:Y:S01]  /*21c0*/  @!P3 IMAD.IADD R32, R32, 0x1, -R3 ;  /* 0x000000012020b824 */ /* 0x000fe200078e0a03 */
[----:B------:R-:W-:Y:S01]  /*21d0*/  LEA.HI R207, R106, 0x7e, RZ, 0x1a ;  /* 0x0000007e6acf7811 */ /* 0x000fe200078fd0ff */
[----:B------:R-:W-:Y:S01]  /*21e0*/  IMAD.HI.U32 R33, R10, R35, RZ ;  /* 0x000000230a217227 */ /* 0x000fe200078e00ff */
[----:B------:R-:W-:-:S02]  /*21f0*/  LEA.HI R206, R106, 0x6e, RZ, 0x1a ;  /* 0x0000006e6ace7811 */ /* 0x000fc400078fd0ff */
[C---:B------:R-:W-:Y:S01]  /*2200*/  ISETP.GT.U32.AND P3, PT, R3.reuse, R32, PT ;  /* 0x000000200300720c */ /* 0x040fe20003f64070 */
[----:B------:R-:W-:Y:S01]  /*2210*/  @!P6 IMAD.MOV R27, RZ, RZ, -R27 ;  /* 0x000000ffff1be224 */ /* 0x000fe200078e0a1b */
[----:B------:R-:W-:Y:S01]  /*2220*/  ISETP.GE.AND P6, PT, R36, RZ, PT ;  /* 0x000000ff2400720c */ /* 0x000fe20003fc6270 */
[----:B------:R-:W-:Y:S01]  /*2230*/  IMAD.MOV R36, RZ, RZ, -R33 ;  /* 0x000000ffff247224 */ /* 0x000fe200078e0a21 */
[C---:B------:R-:W-:Y:S01]  /*2240*/  LOP3.LUT R112, R2.reuse, 0xa, RZ, 0xfc, !PT ;  /* 0x0000000a02707812 */ /* 0x040fe200078efcff */
[C---:B------:R-:W-:Y:S01]  /*2250*/  IMAD R34, R3.reuse, R34, R37 ;  /* 0x0000002203227224 */ /* 0x040fe200078e0225 */
[C---:B------:R-:W-:Y:S01]  /*2260*/  LOP3.LUT R114, R2.reuse, 0xc, RZ, 0xfc, !PT ;  /* 0x0000000c02727812 */ /* 0x040fe200078efcff */
[----:B------:R-:W-:Y:S01]  /*2270*/  IMAD.MOV.U32 R37, RZ, RZ, R39 ;  /* 0x000000ffff257224 */ /* 0x000fe200078e0027 */
[----:B------:R-:W-:Y:S01]  /*2280*/  IABS R39, R44 ;  /* 0x0000002c00277213 */ /* 0x000fe20000000000 */
[----:B------:R-:W-:Y:S01]  /*2290*/  IMAD R33, R3, R36, R35 ;  /* 0x0000002403217224 */ /* 0x000fe200078e0223 */
[----:B------:R-:W-:Y:S01]  /*22a0*/  LOP3.LUT R252, R2, 0x1a, RZ, 0xfc, !PT ;  /* 0x0000001a02fc7812 */ /* 0x000fe200078efcff */
[----:B------:R-:W-:-:S04]  /*22b0*/  IMAD.HI.U32 R36, R10, R37, RZ ;  /* 0x000000250a247227 */ /* 0x000fc800078e00ff */
[----:B------:R-:W-:Y:S02]  /*22c0*/  @!P0 IMAD.IADD R31, R31, 0x1, -R3 ;  /* 0x000000011f1f8824 */ /* 0x000fe400078e0a03 */
[----:B------:R-:W-:-:S03]  /*22d0*/  IMAD.HI.U32 R35, R10, R38, RZ ;  /* 0x000000260a237227 */ /* 0x000fc600078e00ff */
[C---:B------:R-:W-:Y:S01]  /*22e0*/  ISETP.GT.U32.AND P0, PT, R3.reuse, R31, PT ;  /* 0x0000001f0300720c */ /* 0x040fe20003f04070 */
[----:B------:R-:W-:Y:S02]  /*22f0*/  IMAD.MOV R36, RZ, RZ, -R36 ;  /* 0x000000ffff247224 */ /* 0x000fe400078e0a24 */
[----:B------:R-:W-:Y:S02]  /*2300*/  IMAD.MOV R35, RZ, RZ, -R35 ;  /* 0x000000ffff237224 */ /* 0x000fe400078e0a23 */
[C---:B------:R-:W-:Y:S02]  /*2310*/  IMAD R36, R3.reuse, R36, R37 ;  /* 0x0000002403247224 */ /* 0x040fe400078e0225 */
[--C-:B------:R-:W-:Y:S02]  /*2320*/  @!P3 IMAD.IADD R32, R32, 0x1, -R3.reuse ;  /* 0x000000012020b824 */ /* 0x100fe400078e0a03 */
[----:B------:R-:W-:Y:S01]  /*2330*/  @!P5 IMAD.MOV R30, RZ, RZ, -R30 ;  /* 0x000000ffff1ed224 */ /* 0x000fe200078e0a1e */
[C---:B------:R-:W-:Y:S01]  /*2340*/  ISETP.GT.U32.AND P5, PT, R3.reuse, R34, PT ;  /* 0x000000220300720c */ /* 0x040fe20003fa4070 */
[C---:B------:R-:W-:Y:S01]  /*2350*/  IMAD R35, R3.reuse, R35, R38 ;  /* 0x0000002303237224 */ /* 0x040fe200078e0226 */
[----:B------:R-:W-:Y:S01]  /*2360*/  IABS R38, R43 ;  /* 0x0000002b00267213 */ /* 0x000fe20000000000 */
[----:B------:R-:W-:Y:S01]  /*2370*/  @!P6 IMAD.MOV R32, RZ, RZ, -R32 ;  /* 0x000000ffff20e224 */ /* 0x000fe200078e0a20 */
[----:B------:R-:W-:Y:S01]  /*2380*/  ISETP.GT.U32.AND P6, PT, R3, R36, PT ;  /* 0x000000240300720c */ /* 0x000fe20003fc4070 */
[----:B------:R-:W-:Y:S01]  /*2390*/  @!P0 IMAD.IADD R31, R31, 0x1, -R3 ;  /* 0x000000011f1f8824 */ /* 0x000fe200078e0a03 */
[C---:B------:R-:W-:Y:S01]  /*23a0*/  ISETP.GT.U32.AND P0, PT, R3.reuse, R33, PT ;  /* 0x000000210300720c */ /* 0x040fe20003f04070 */
[----:B------:R-:W-:Y:S01]  /*23b0*/  IMAD.HI.U32 R37, R10, R38, RZ ;  /* 0x000000260a257227 */ /* 0x000fe200078e00ff */
[----:B------:R-:W-:-:S03]  /*23c0*/  ISETP.GT.U32.AND P3, PT, R3, R35, PT ;  /* 0x000000230300720c */ /* 0x000fc60003f64070 */
[----:B------:R-:W-:Y:S02]  /*23d0*/  IMAD.MOV R37, RZ, RZ, -R37 ;  /* 0x000000ffff257224 */ /* 0x000fe400078e0a25 */
[--C-:B------:R-:W-:Y:S02]  /*23e0*/  @!P5 IMAD.IADD R34, R34, 0x1, -R3.reuse ;  /* 0x000000012222d824 */ /* 0x100fe400078e0a03 */
[C---:B------:R-:W-:Y:S02]  /*23f0*/  IMAD R37, R3.reuse, R37, R38 ;  /* 0x0000002503257224 */ /* 0x040fe400078e0226 */
[----:B------:R-:W-:Y:S01]  /*2400*/  @!P6 IMAD.IADD R36, R36, 0x1, -R3 ;  /* 0x000000012424e824 */ /* 0x000fe200078e0a03 */
[----:B------:R-:W-:Y:S01]  /*2410*/  ISETP.GT.U32.AND P5, PT, R3, R34, PT ;  /* 0x000000220300720c */ /* 0x000fe20003fa4070 */
[----:B------:R-:W-:-:S03]  /*2420*/  IMAD.HI.U32 R38, R10, R39, RZ ;  /* 0x000000270a267227 */ /* 0x000fc600078e00ff */
[----:B------:R-:W-:Y:S01]  /*2430*/  ISETP.GT.U32.AND P6, PT, R3, R36, PT ;  /* 0x000000240300720c */ /* 0x000fe20003fc4070 */
[----:B------:R-:W-:Y:S01]  /*2440*/  @!P1 IMAD.MOV R31, RZ, RZ, -R31 ;  /* 0x000000ffff1f9224 */ /* 0x000fe200078e0a1f */
[----:B------:R-:W-:Y:S01]  /*2450*/  ISETP.GE.AND P1, PT, R40, RZ, PT ;  /* 0x000000ff2800720c */ /* 0x000fe20003f26270 */
[----:B------:R-:W-:Y:S02]  /*2460*/  IMAD.MOV R40, RZ, RZ, -R38 ;  /* 0x000000ffff287224 */ /* 0x000fe400078e0a26 */
[----:B------:R-:W-:-:S04]  /*2470*/  IMAD.HI.U32 R38, R10, R41, RZ ;  /* 0x000000290a267227 */ /* 0x000fc800078e00ff */
[--C-:B------:R-:W-:Y:S02]  /*2480*/  @!P0 IMAD.IADD R33, R33, 0x1, -R3.reuse ;  /* 0x0000000121218824 */ /* 0x100fe400078e0a03 */
[----:B------:R-:W-:Y:S02]  /*2490*/  IMAD.MOV R38, RZ, RZ, -R38 ;  /* 0x000000ffff267224 */ /* 0x000fe400078e0a26 */
[----:B------:R-:W-:Y:S01]  /*24a0*/  @!P5 IMAD.IADD R34, R34, 0x1, -R3 ;  /* 0x000000012222d824 */ /* 0x000fe200078e0a03 */
[C---:B------:R-:W-:Y:S01]  /*24b0*/  ISETP.GT.U32.AND P0, PT, R3.reuse, R33, PT ;  /* 0x000000210300720c */ /* 0x040fe20003f04070 */
[C---:B------:R-:W-:Y:S01]  /*24c0*/  IMAD R38, R3.reuse, R38, R41 ;  /* 0x0000002603267224 */ /* 0x040fe200078e0229 */
[----:B------:R-:W-:Y:S01]  /*24d0*/  ISETP.GT.U32.AND P5, PT, R3, R37, PT ;  /* 0x000000250300720c */ /* 0x000fe20003fa4070 */
[--C-:B------:R-:W-:Y:S02]  /*24e0*/  @!P6 IMAD.IADD R36, R36, 0x1, -R3.reuse ;  /* 0x000000012424e824 */ /* 0x100fe400078e0a03 */
[----:B------:R-:W-:Y:S01]  /*24f0*/  @!P3 IMAD.IADD R35, R35, 0x1, -R3 ;  /* 0x000000012323b824 */ /* 0x000fe200078e0a03 */
[C---:B------:R-:W-:Y:S01]  /*2500*/  ISETP.GT.U32.AND P6, PT, R3.reuse, R38, PT ;  /* 0x000000260300720c */ /* 0x040fe20003fc4070 */
[----:B------:R-:W-:Y:S01]  /*2510*/  @!P4 IMAD.MOV R34, RZ, RZ, -R34 ;  /* 0x000000ffff22c224 */ /* 0x000fe200078e0a22 */
[----:B------:R-:W-:Y:S01]  /*2520*/  ISETP.GE.AND P4, PT, R44, RZ, PT ;  /* 0x000000ff2c00720c */ /* 0x000fe20003f86270 */
[----:B------:R-:W-:Y:S01]  /*2530*/  IMAD R39, R3, R40, R39 ;  /* 0x0000002803277224 */ /* 0x000fe200078e0227 */
[----:B------:R-:W-:-:S02]  /*2540*/  LOP3.LUT R44, R4, 0x1d, RZ, 0xfc, !PT ;  /* 0x0000001d042c7812 */ /* 0x000fc400078efcff */
[----:B------:R-:W-:Y:S01]  /*2550*/  ISETP.GT.U32.AND P3, PT, R3, R35, PT ;  /* 0x000000230300720c */ /* 0x000fe20003f64070 */
[--C-:B------:R-:W-:Y:S01]  /*2560*/  @!P0 IMAD.IADD R33, R33, 0x1, -R3.reuse ;  /* 0x0000000121218824 */ /* 0x100fe200078e0a03 */
[----:B------:R-:W-:Y:S01]  /*2570*/  ISETP.GE.AND P0, PT, R42, RZ, PT ;  /* 0x000000ff2a00720c */ /* 0x000fe20003f06270 */
[----:B------:R-:W-:Y:S01]  /*2580*/  @!P5 IMAD.IADD R37, R37, 0x1, -R3 ;  /* 0x000000012525d824 */ /* 0x000fe200078e0a03 */
[----:B------:R-:W-:Y:S01]  /*2590*/  IABS R42, R44 ;  /* 0x0000002c002a7213 */ /* 0x000fe20000000000 */
[----:B------:R-:W-:Y:S01]  /*25a0*/  @!P2 IMAD.MOV R33, RZ, RZ, -R33 ;  /* 0x000000ffff21a224 */ /* 0x000fe200078e0a21 */
[----:B------:R-:W-:Y:S01]  /*25b0*/  ISETP.GE.AND P2, PT, R43, RZ, PT ;  /* 0x000000ff2b00720c */ /* 0x000fe20003f46270 */
[----:B------:R-:W-:Y:S01]  /*25c0*/  @!P6 IMAD.IADD R38, R38, 0x1, -R3 ;  /* 0x000000012626e824 */ /* 0x000fe200078e0a03 */
[----:B------:R-:W-:Y:S01]  /*25d0*/  IABS R43, R48 ;  /* 0x00000030002b7213 */ /* 0x000fe20000000000 */
[----:B------:R-:W-:Y:S01]  /*25e0*/  IMAD.HI.U32 R40, R10, R42, RZ ;  /* 0x0000002a0a287227 */ /* 0x000fe200078e00ff */
[----:B------:R-:W-:-:S02]  /*25f0*/  ISETP.GT.U32.AND P5, PT, R3, R37, PT ;  /* 0x000000250300720c */ /* 0x000fc40003fa4070 */
[----:B------:R-:W-:Y:S01]  /*2600*/  ISETP.GT.U32.AND P6, PT, R3, R38, PT ;  /* 0x000000260300720c */ /* 0x000fe20003fc4070 */
[----:B------:R-:W-:Y:S02]  /*2610*/  IMAD.MOV R40, RZ, RZ, -R40 ;  /* 0x000000ffff287224 */ /* 0x000fe400078e0a28 */
[----:B------:R-:W-:Y:S01]  /*2620*/  @!P3 IMAD.IADD R35, R35, 0x1, -R3 ;  /* 0x000000012323b824 */ /* 0x000fe200078e0a03 */
[----:B------:R-:W-:Y:S01]  /*2630*/  ISETP.GT.U32.AND P3, PT, R3, R39, PT ;  /* 0x000000270300720c */ /* 0x000fe20003f64070 */
[----:B------:R-:W-:-:S04]  /*2640*/  IMAD.HI.U32 R41, R10, R43, RZ ;  /* 0x0000002b0a297227 */ /* 0x000fc800078e00ff */
[C---:B------:R-:W-:Y:S02]  /*2650*/  IMAD R40, R3.reuse, R40, R42 ;  /* 0x0000002803287224 */ /* 0x040fe400078e022a */
[----:B------:R-:W-:Y:S02]  /*2660*/  IMAD.MOV R42, RZ, RZ, -R41 ;  /* 0x000000ffff2a7224 */ /* 0x000fe400078e0a29 */
[----:B------:R-:W-:Y:S02]  /*2670*/  @!P6 IMAD.IADD R38, R38, 0x1, -R3 ;  /* 0x000000012626e824 */ /* 0x000fe400078e0a03 */
[----:B------:R-:W-:Y:S02]  /*2680*/  IMAD R41, R3, R42, R43 ;  /* 0x0000002a03297224 */ /* 0x000fe400078e022b */
[--C-:B------:R-:W-:Y:S02]  /*2690*/  @!P3 IMAD.IADD R39, R39, 0x1, -R3.reuse ;  /* 0x000000012727b824 */ /* 0x100fe400078e0a03 */
[----:B------:R-:W-:Y:S01]  /*26a0*/  @!P5 IMAD.IADD R37, R37, 0x1, -R3 ;  /* 0x000000012525d824 */ /* 0x000fe200078e0a03 */
[C---:B------:R-:W-:Y:S01]  /*26b0*/  ISETP.GT.U32.AND P6, PT, R3.reuse, R41, PT ;  /* 0x000000290300720c */ /* 0x040fe20003fc4070 */
[----:B------:R-:W-:Y:S01]  /*26c0*/  @!P1 IMAD.MOV R35, RZ, RZ, -R35 ;  /* 0x000000ffff239224 */ /* 0x000fe200078e0a23 */
[----:B------:R-:W-:Y:S01]  /*26d0*/  ISETP.GT.U32.AND P3, PT, R3, R39, PT ;  /* 0x000000270300720c */ /* 0x000fe20003f64070 */
[----:B------:R-:W-:Y:S01]  /*26e0*/  @!P2 IMAD.MOV R37, RZ, RZ, -R37 ;  /* 0x000000ffff25a224 */ /* 0x000fe200078e0a25 */
[----:B------:R-:W-:Y:S01]  /*26f0*/  ISETP.GE.AND P5, PT, R44, RZ, PT ;  /* 0x000000ff2c00720c */ /* 0x000fe20003fa6270 */
[----:B------:R-:W-:Y:S01]  /*2700*/  @!P0 IMAD.MOV R36, RZ, RZ, -R36 ;  /* 0x000000ffff248224 */ /* 0x000fe200078e0a24 */
[----:B------:R-:W-:-:S02]  /*2710*/  ISETP.GE.AND P1, PT, R45, RZ, PT ;  /* 0x000000ff2d00720c */ /* 0x000fc40003f26270 */
[----:B------:R-:W-:Y:S02]  /*2720*/  IABS R44, R49 ;  /* 0x00000031002c7213 */ /* 0x000fe40000000000 */
[----:B------:R-:W-:-:S03]  /*2730*/  IABS R45, R52 ;  /* 0x00000034002d7213 */ /* 0x000fc60000000000 */
[----:B------:R-:W-:-:S04]  /*2740*/  IMAD.HI.U32 R42, R10, R44, RZ ;  /* 0x0000002c0a2a7227 */ /* 0x000fc800078e00ff */
[----:B------:R-:W-:Y:S02]  /*2750*/  @!P6 IMAD.IADD R41, R41, 0x1, -R3 ;  /* 0x000000012929e824 */ /* 0x000fe400078e0a03 */
[----:B------:R-:W-:-:S03]  /*2760*/  IMAD.HI.U32 R43, R10, R45, RZ ;  /* 0x0000002d0a2b7227 */ /* 0x000fc600078e00ff */
[----:B------:R-:W-:Y:S01]  /*2770*/  ISETP.GT.U32.AND P6, PT, R3, R41, PT ;  /* 0x000000290300720c */ /* 0x000fe20003fc4070 */
[----:B------:R-:W-:Y:S02]  /*2780*/  IMAD.MOV R42, RZ, RZ, -R42 ;  /* 0x000000ffff2a7224 */ /* 0x000fe400078e0a2a */
[----:B------:R-:W-:Y:S02]  /*2790*/  IMAD.MOV R46, RZ, RZ, -R43 ;  /* 0x000000ffff2e7224 */ /* 0x000fe400078e0a2b */
[----:B------:R-:W-:Y:S01]  /*27a0*/  @!P3 IMAD.IADD R39, R39, 0x1, -R3 ;  /* 0x000000012727b824 */ /* 0x000fe200078e0a03 */
[----:B------:R-:W-:Y:S01]  /*27b0*/  ISETP.GT.U32.AND P3, PT, R3, R40, PT ;  /* 0x000000280300720c */ /* 0x000fe20003f64070 */
[----:B------:R-:W-:-:S04]  /*27c0*/  IMAD.HI.U32 R43, R10, R47, RZ ;  /* 0x0000002f0a2b7227 */ /* 0x000fc800078e00ff */
[C---:B------:R-:W-:Y:S02]  /*27d0*/  IMAD R42, R3.reuse, R42, R44 ;  /* 0x0000002a032a7224 */ /* 0x040fe400078e022c */
[C---:B------:R-:W-:Y:S02]  /*27e0*/  IMAD R44, R3.reuse, R46, R45 ;  /* 0x0000002e032c7224 */ /* 0x040fe400078e022d */
[----:B------:R-:W-:Y:S01]  /*27f0*/  IMAD.MOV R46, RZ, RZ, -R43 ;  /* 0x000000ffff2e7224 */ /* 0x000fe200078e0a2b */
[C---:B------:R-:W-:Y:S01]  /*2800*/  ISETP.GT.U32.AND P2, PT, R3.reuse, R42, PT ;  /* 0x0000002a0300720c */ /* 0x040fe20003f44070 */
[----:B------:R-:W-:Y:S01]  /*2810*/  @!P1 IMAD.MOV R38, RZ, RZ, -R38 ;  /* 0x000000ffff269224 */ /* 0x000fe200078e0a26 */
[C---:B------:R-:W-:Y:S01]  /*2820*/  ISETP.GT.U32.AND P1, PT, R3.reuse, R44, PT ;  /* 0x0000002c0300720c */ /* 0x040fe20003f24070 */
[----:B------:R-:W-:Y:S01]  /*2830*/  IMAD R43, R3, R46, R47 ;  /* 0x0000002e032b7224 */ /* 0x000fe200078e022f */
[----:B------:R-:W-:Y:S01]  /*2840*/  IABS R47, R56 ;  /* 0x00000038002f7213 */ /* 0x000fe20000000000 */
[----:B------:R-:W-:-:S02]  /*2850*/  @!P6 IMAD.IADD R41, R41, 0x1, -R3 ;  /* 0x000000012929e824 */ /* 0x000fc400078e0a03 */
[--C-:B------:R-:W-:Y:S01]  /*2860*/  @!P3 IMAD.IADD R40, R40, 0x1, -R3.reuse ;  /* 0x000000012828b824 */ /* 0x100fe200078e0a03 */
[C---:B------:R-:W-:Y:S01]  /*2870*/  ISETP.GT.U32.AND P6, PT, R3.reuse, R43, PT ;  /* 0x0000002b0300720c */ /* 0x040fe20003fc4070 */
[----:B------:R-:W-:Y:S01]  /*2880*/  IMAD.HI.U32 R46, R10, R47, RZ ;  /* 0x0000002f0a2e7227 */ /* 0x000fe200078e00ff */
[----:B------:R-:W-:Y:S02]  /*2890*/  ISETP.GE.AND P3, PT, R48, RZ, PT ;  /* 0x000000ff3000720c */ /* 0x000fe40003f66270 */
[----:B------:R-:W-:Y:S01]  /*28a0*/  ISETP.GT.U32.AND P0, PT, R3, R40, PT ;  /* 0x000000280300720c */ /* 0x000fe20003f04070 */
[--C-:B------:R-:W-:Y:S01]  /*28b0*/  @!P2 IMAD.IADD R42, R42, 0x1, -R3.reuse ;  /* 0x000000012a2aa824 */ /* 0x100fe200078e0a03 */
[----:B------:R-:W-:Y:S01]  /*28c0*/  IABS R48, R54 ;  /* 0x0000003600307213 */ /* 0x000fe20000000000 */
[----:B------:R-:W-:Y:S01]  /*28d0*/  @!P1 IMAD.IADD R44, R44, 0x1, -R3 ;  /* 0x000000012c2c9824 */ /* 0x000fe200078e0a03 */
[----:B------:R-:W-:Y:S01]  /*28e0*/  ISETP.GE.AND P2, PT, R53, RZ, PT ;  /* 0x000000ff3500720c */ /* 0x000fe20003f46270 */
[----:B------:R-:W-:Y:S01]  /*28f0*/  IMAD.MOV R46, RZ, RZ, -R46 ;  /* 0x000000ffff2e7224 */ /* 0x000fe200078e0a2e */
[----:B------:R-:W-:Y:S01]  /*2900*/  ISETP.GT.U32.AND P1, PT, R3, R42, PT ;  /* 0x0000002a0300720c */ /* 0x000fe20003f24070 */
[----:B------:R-:W-:Y:S01]  /*2910*/  IMAD.HI.U32 R45, R10, R48, RZ ;  /* 0x000000300a2d7227 */ /* 0x000fe200078e00ff */
[----:B------:R-:W-:-:S03]  /*2920*/  IABS R53, R58 ;  /* 0x0000003a00357213 */ /* 0x000fc60000000000 */
[--C-:B------:R-:W-:Y:S01]  /*2930*/  @!P6 IMAD.IADD R43, R43, 0x1, -R3.reuse ;  /* 0x000000012b2be824 */ /* 0x100fe200078e0a03 */
[C---:B------:R-:W-:Y:S01]  /*2940*/  ISETP.GT.U32.AND P6, PT, R3.reuse, R44, PT ;  /* 0x0000002c0300720c */ /* 0x040fe20003fc4070 */
[----:B------:R-:W-:Y:S01]  /*2950*/  @!P0 IMAD.IADD R40, R40, 0x1, -R3 ;  /* 0x0000000128288824 */ /* 0x000fe200078e0a03 */
[----:B------:R-:W-:Y:S01]  /*2960*/  ISETP.GE.AND P0, PT, R52, RZ, PT ;  /* 0x000000ff3400720c */ /* 0x000fe20003f06270 */
[----:B------:R-:W-:Y:S02]  /*2970*/  IMAD.MOV R45, RZ, RZ, -R45 ;  /* 0x000000ffff2d7224 */ /* 0x000fe400078e0a2d */
[----:B------:R-:W-:Y:S01]  /*2980*/  @!P5 IMAD.MOV R40, RZ, RZ, -R40 ;  /* 0x000000ffff28d224 */ /* 0x000fe200078e0a28 */
[C---:B------:R-:W-:Y:S01]  /*2990*/  ISETP.GT.U32.AND P5, PT, R3.reuse, R43, PT ;  /* 0x0000002b0300720c */ /* 0x040fe20003fa4070 */
[C---:B------:R-:W-:Y:S02]  /*29a0*/  IMAD R46, R3.reuse, R46, R47 ;  /* 0x0000002e032e7224 */ /* 0x040fe400078e022f */
[----:B------:R-:W-:-:S02]  /*29b0*/  IMAD R45, R3, R45, R48 ;  /* 0x0000002d032d7224 */ /* 0x000fc400078e0230 */
[----:B------:R-:W-:Y:S01]  /*29c0*/  @!P4 IMAD.MOV R39, RZ, RZ, -R39 ;  /* 0x000000ffff27c224 */ /* 0x000fe200078e0a27 */
[----:B------:R-:W-:Y:S01]  /*29d0*/  ISETP.GE.AND P4, PT, R49, RZ, PT ;  /* 0x000000ff3100720c */ /* 0x000fe20003f86270 */
[--C-:B------:R-:W-:Y:S01]  /*29e0*/  @!P6 IMAD.IADD R44, R44, 0x1, -R3.reuse ;  /* 0x000000012c2ce824 */ /* 0x100fe200078e0a03 */
[C---:B------:R-:W-:Y:S01]  /*29f0*/  ISETP.GT.U32.AND P6, PT, R3.reuse, R46, PT ;  /* 0x0000002e0300720c */ /* 0x040fe20003fc4070 */
[----:B------:R-:W-:Y:S01]  /*2a00*/  @!P1 IMAD.IADD R42, R42, 0x1, -R3 ;  /* 0x000000012a2a9824 */ /* 0x000fe200078e0a03 */
[----:B------:R-:W-:Y:S01]  /*2a10*/  IABS R49, R57 ;  /* 0x0000003900317213 */ /* 0x000fe20000000000 */
[----:B------:R-:W-:Y:S01]  /*2a20*/  IMAD.HI.U32 R48, R10, R53, RZ ;  /* 0x000000350a307227 */ /* 0x000fe200078e00ff */
[----:B------:R-:W-:-:S03]  /*2a30*/  ISETP.GT.U32.AND P1, PT, R3, R45, PT ;  /* 0x0000002d0300720c */ /* 0x000fc60003f24070 */
[----:B------:R-:W-:-:S04]  /*2a40*/  IMAD.HI.U32 R47, R10, R49, RZ ;  /* 0x000000310a2f7227 */ /* 0x000fc800078e00ff */
[----:B------:R-:W-:Y:S01]  /*2a50*/  @!P5 IMAD.IADD R43, R43, 0x1, -R3 ;  /* 0x000000012b2bd824 */ /* 0x000fe200078e0a03 */
[----:B------:R-:W-:Y:S01]  /*2a60*/  ISETP.GE.AND P5, PT, R54, RZ, PT ;  /* 0x000000ff3600720c */ /* 0x000fe20003fa6270 */
[----:B------:R-:W-:Y:S02]  /*2a70*/  IMAD.MOV R52, RZ, RZ, -R47 ;  /* 0x000000ffff347224 */ /* 0x000fe400078e0a2f */
[----:B------:R-:W-:Y:S02]  /*2a80*/  IMAD.MOV R54, RZ, RZ, -R48 ;  /* 0x000000ffff367224 */ /* 0x000fe400078e0a30 */
[----:B------:R-:W-:Y:S02]  /*2a90*/  @!P6 IMAD.IADD R46, R46, 0x1, -R3 ;  /* 0x000000012e2ee824 */ /* 0x000fe400078e0a03 */
[----:B------:R-:W-:Y:S02]  /*2aa0*/  IMAD R48, R3, R52, R49 ;  /* 0x0000003403307224 */ /* 0x000fe400078e0231 */
[----:B------:R-:W-:Y:S01]  /*2ab0*/  @!P1 IMAD.IADD R45, R45, 0x1, -R3 ;  /* 0x000000012d2d9824 */ /* 0x000fe200078e0a03 */
[----:B------:R-:W-:Y:S01]  /*2ac0*/  ISETP.GE.AND P1, PT, R56, RZ, PT ;  /* 0x000000ff3800720c */ /* 0x000fe20003f26270 */
[C---:B------:R-:W-:Y:S01]  /*2ad0*/  IMAD R52, R3.reuse, R54, R53 ;  /* 0x0000003603347224 */ /* 0x040fe200078e0235 */
[----:B------:R-:W-:Y:S01]  /*2ae0*/  LOP3.LUT R53, R4, 0x13, RZ, 0xfc, !PT ;  /* 0x0000001304357812 */ /* 0x000fe200078efcff */
[----:B------:R-:W-:Y:S01]  /*2af0*/  IMAD.HI.U32 R47, R10, R55, RZ ;  /* 0x000000370a2f7227 */ /* 0x000fe200078e00ff */
[----:B------:R-:W-:-:S02]  /*2b00*/  ISETP.GT.U32.AND P6, PT, R3, R48, PT ;  /* 0x000000300300720c */ /* 0x000fc40003fc4070 */
[----:B------:R-:W-:Y:S01]  /*2b10*/  IABS R56, R53 ;  /* 0x0000003500387213 */ /* 0x000fe20000000000 */
[----:B------:R-:W-:Y:S01]  /*2b20*/  @!P4 IMAD.MOV R42, RZ, RZ, -R42 ;  /* 0x000000ffff2ac224 */ /* 0x000fe200078e0a2a */
[C---:B------:R-:W-:Y:S01]  /*2b30*/  ISETP.GT.U32.AND P4, PT, R3.reuse, R46, PT ;  /* 0x0000002e0300720c */ /* 0x040fe20003f84070 */
[----:B------:R-:W-:Y:S01]  /*2b40*/  @!P3 IMAD.MOV R41, RZ, RZ, -R41 ;  /* 0x000000ffff29b224 */ /* 0x000fe200078e0a29 */
[C---:B------:R-:W-:Y:S01]  /*2b50*/  ISETP.GT.U32.AND P3, PT, R3.reuse, R45, PT ;  /* 0x0000002d0300720c */ /* 0x040fe20003f64070 */
[----:B------:R-:W-:Y:S01]  /*2b60*/  @!P0 IMAD.MOV R44, RZ, RZ, -R44 ;  /* 0x000000ffff2c8224 */ /* 0x000fe200078e0a2c */
[C---:B------:R-:W-:Y:S01]  /*2b70*/  ISETP.GT.U32.AND P0, PT, R3.reuse, R52, PT ;  /* 0x000000340300720c */ /* 0x040fe20003f04070 */
[----:B------:R-:W-:Y:S02]  /*2b80*/  IMAD.MOV R54, RZ, RZ, -R47 ;  /* 0x000000ffff367224 */ /* 0x000fe400078e0a2f */
[----:B------:R-:W-:Y:S02]  /*2b90*/  @!P2 IMAD.MOV R43, RZ, RZ, -R43 ;  /* 0x000000ffff2ba224 */ /* 0x000fe400078e0a2b */
[----:B------:R-:W-:Y:S01]  /*2ba0*/  IMAD R54, R3, R54, R55 ;  /* 0x0000003603367224 */ /* 0x000fe200078e0237 */
[----:B------:R-:W-:Y:S01]  /*2bb0*/  LOP3.LUT R55, R4, 0x12, RZ, 0xfc, !PT ;  /* 0x0000001204377812 */ /* 0x000fe200078efcff */
[----:B------:R-:W-:-:S03]  /*2bc0*/  IMAD.HI.U32 R47, R10, R56, RZ ;  /* 0x000000380a2f7227 */ /* 0x000fc600078e00ff */
[----:B------:R-:W-:Y:S01]  /*2bd0*/  ISETP.GT.U32.AND P2, PT, R3, R54, PT ;  /* 0x000000360300720c */ /* 0x000fe20003f44070 */
[--C-:B------:R-:W-:Y:S01]  /*2be0*/  @!P4 IMAD.IADD R46, R46, 0x1, -R3.reuse ;  /* 0x000000012e2ec824 */ /* 0x100fe200078e0a03 */
[----:B------:R-:W-:Y:S01]  /*2bf0*/  ISETP.GE.AND P4, PT, R58, RZ, PT ;  /* 0x000000ff3a00720c */ /* 0x000fe20003f86270 */
[--C-:B------:R-:W-:Y:S01]  /*2c00*/  @!P3 IMAD.IADD R45, R45, 0x1, -R3.reuse ;  /* 0x000000012d2db824 */ /* 0x100fe200078e0a03 */
[----:B------:R-:W-:Y:S01]  /*2c10*/  IABS R58, R55 ;  /* 0x00000037003a7213 */ /* 0x000fe20000000000 */
[----:B------:R-:W-:Y:S01]  /*2c20*/  @!P0 IMAD.IADD R52, R52, 0x1, -R3 ;  /* 0x0000000134348824 */ /* 0x000fe200078e0a03 */
[----:B------:R-:W-:Y:S01]  /*2c30*/  ISETP.GE.AND P3, PT, R57, RZ, PT ;  /* 0x000000ff3900720c */ /* 0x000fe20003f66270 */
[----:B------:R-:W-:Y:S01]  /*2c40*/  @!P1 IMAD.MOV R46, RZ, RZ, -R46 ;  /* 0x000000ffff2e9224 */ /* 0x000fe200078e0a2e */
[----:B------:R-:W-:Y:S01]  /*2c50*/  ISETP.GE.AND P1, PT, R53, RZ, PT ;  /* 0x000000ff3500720c */ /* 0x000fe20003f26270 */
[----:B------:R-:W-:Y:S01]  /*2c60*/  @!P5 IMAD.MOV R45, RZ, RZ, -R45 ;  /* 0x000000ffff2dd224 */ /* 0x000fe200078e0a2d */
[----:B------:R-:W-:Y:S01]  /*2c70*/  ISETP.GT.U32.AND P5, PT, R3, R52, PT ;  /* 0x000000340300720c */ /* 0x000fe20003fa4070 */
[----:B------:R-:W-:Y:S01]  /*2c80*/  IMAD.MOV R49, RZ, RZ, -R47 ;  /* 0x000000ffff317224 */ /* 0x000fe200078e0a2f */
[----:B------:R-:W-:Y:S01]  /*2c90*/  LOP3.LUT R53, R4, 0x11, RZ, 0xfc, !PT ;  /* 0x0000001104357812 */ /* 0x000fe200078efcff */
[----:B------:R-:W-:Y:S01]  /*2ca0*/  IMAD.HI.U32 R47, R10, R58, RZ ;  /* 0x0000003a0a2f7227 */ /* 0x000fe200078e00ff */
[----:B------:R-:W-:-:S02]  /*2cb0*/  IABS R57, R61 ;  /* 0x0000003d00397213 */ /* 0x000fc40000000000 */
[----:B------:R-:W-:Y:S01]  /*2cc0*/  IABS R60, R53 ;  /* 0x00000035003c7213 */ /* 0x000fe20000000000 */
[----:B------:R-:W-:Y:S02]  /*2cd0*/  @!P2 IMAD.IADD R54, R54, 0x1, -R3 ;  /* 0x000000013636a824 */ /* 0x000fe400078e0a03 */
[----:B------:R-:W-:Y:S02]  /*2ce0*/  IMAD.MOV R47, RZ, RZ, -R47 ;  /* 0x000000ffff2f7224 */ /* 0x000fe400078e0a2f */
[----:B------:R-:W-:Y:S01]  /*2cf0*/  @!P6 IMAD.IADD R48, R48, 0x1, -R3 ;  /* 0x000000013030e824 */ /* 0x000fe200078e0a03 */
[C---:B------:R-:W-:Y:S01]  /*2d00*/  ISETP.GT.U32.AND P2, PT, R3.reuse, R54, PT ;  /* 0x000000360300720c */ /* 0x040fe20003f44070 */
[----:B------:R-:W-:Y:S01]  /*2d10*/  IMAD R58, R3, R47, R58 ;  /* 0x0000002f033a7224 */ /* 0x000fe200078e023a */
[----:B------:R-:W-:Y:S01]  /*2d20*/  ISETP.GE.AND P6, PT, R59, RZ, PT ;  /* 0x000000ff3b00720c */ /* 0x000fe20003fc6270 */
[C---:B------:R-:W-:Y:S01]  /*2d30*/  IMAD R56, R3.reuse, R49, R56 ;  /* 0x0000003103387224 */ /* 0x040fe200078e0238 */
[----:B------:R-:W-:Y:S01]  /*2d40*/  ISETP.GT.U32.AND P0, PT, R3, R48, PT ;  /* 0x000000300300720c */ /* 0x000fe20003f04070 */
[----:B------:R-:W-:Y:S01]  /*2d50*/  IMAD.HI.U32 R47, R10, R60, RZ ;  /* 0x0000003c0a2f7227 */ /* 0x000fe200078e00ff */
[----:B------:R-:W-:-:S03]  /*2d60*/  LOP3.LUT R59, R4, 0x10, RZ, 0xfc, !PT ;  /* 0x00000010043b7812 */ /* 0x000fc600078efcff */
[----:B------:R-:W-:Y:S01]  /*2d70*/  @!P5 IMAD.IADD R52, R52, 0x1, -R3 ;  /* 0x000000013434d824 */ /* 0x000fe200078e0a03 */
[C---:B------:R-:W-:Y:S01]  /*2d80*/  ISETP.GT.U32.AND P5, PT, R3.reuse, R56, PT ;  /* 0x000000380300720c */ /* 0x040fe20003fa4070 */
[----:B------:R-:W-:Y:S02]  /*2d90*/  IMAD.MOV R47, RZ, RZ, -R47 ;  /* 0x000000ffff2f7224 */ /* 0x000fe400078e0a2f */
[----:B------:R-:W-:Y:S02]  /*2da0*/  IMAD.MOV.U32 R71, RZ, RZ, R52 ;  /* 0x000000ffff477224 */ /* 0x000fe400078e0034 */
[C---:B------:R-:W-:Y:S02]  /*2db0*/  IMAD R60, R3.reuse, R47, R60 ;  /* 0x0000002f033c7224 */ /* 0x040fe400078e023c */
[----:B------:R-:W-:Y:S02]  /*2dc0*/  @!P4 IMAD.MOV R71, RZ, RZ, -R71 ;  /* 0x000000ffff47c224 */ /* 0x000fe400078e0a47 */
[--C-:B------:R-:W-:Y:S01]  /*2dd0*/  @!P2 IMAD.IADD R54, R54, 0x1, -R3.reuse ;  /* 0x000000013636a824 */ /* 0x100fe200078e0a03 */
[----:B------:R-:W-:Y:S01]  /*2de0*/  ISETP.GT.U32.AND P4, PT, R3, R60, PT ;  /* 0x0000003c0300720c */ /* 0x000fe20003f84070 */
[----:B------:R-:W-:Y:S01]  /*2df0*/  @!P0 IMAD.IADD R48, R48, 0x1, -R3 ;  /* 0x0000000130308824 */ /* 0x000fe200078e0a03 */
[----:B------:R-:W-:Y:S01]  /*2e00*/  ISETP.GE.AND P0, PT, R55, RZ, PT ;  /* 0x000000ff3700720c */ /* 0x000fe20003f06270 */
[----:B------:R-:W-:Y:S01]  /*2e10*/  IMAD.HI.U32 R49, R10, R57, RZ ;  /* 0x000000390a317227 */ /* 0x000fe200078e00ff */
[----:B------:R-:W-:-:S02]  /*2e20*/  IABS R55, R59 ;  /* 0x0000003b00377213 */ /* 0x000fc40000000000 */
[----:B------:R-:W-:Y:S01]  /*2e30*/  ISETP.GE.AND P2, PT, R53, RZ, PT ;  /* 0x000000ff3500720c */ /* 0x000fe20003f46270 */
[----:B------:R-:W-:Y:S02]  /*2e40*/  IMAD.MOV.U32 R73, RZ, RZ, R54 ;  /* 0x000000ffff497224 */ /* 0x000fe400078e0036 */
[----:B------:R-:W-:Y:S01]  /*2e50*/  @!P5 IMAD.IADD R56, R56, 0x1, -R3 ;  /* 0x000000013838d824 */ /* 0x000fe200078e0a03 */
[C---:B------:R-:W-:Y:S01]  /*2e60*/  ISETP.GT.U32.AND P5, PT, R3.reuse, R58, PT ;  /* 0x0000003a0300720c */ /* 0x040fe20003fa4070 */
[----:B------:R-:W-:Y:S02]  /*2e70*/  IMAD.MOV.U32 R69, RZ, RZ, R48 ;  /* 0x000000ffff457224 */ /* 0x000fe400078e0030 */
[----:B------:R-:W-:Y:S01]  /*2e80*/  IMAD.MOV R54, RZ, RZ, -R49 ;  /* 0x000000ffff367224 */ /* 0x000fe200078e0a31 */
[----:B------:R-:W-:Y:S01]  /*2e90*/  IABS R49, R88 ;  /* 0x0000005800317213 */ /* 0x000fe20000000000 */
[----:B------:R-:W-:Y:S01]  /*2ea0*/  @!P3 IMAD.MOV R69, RZ, RZ, -R69 ;  /* 0x000000ffff45b224 */ /* 0x000fe200078e0a45 */
[C---:B------:R-:W-:Y:S01]  /*2eb0*/  ISETP.GT.U32.AND P3, PT, R3.reuse, R56, PT ;  /* 0x000000380300720c */ /* 0x040fe20003f64070 */
[----:B------:R-:W-:-:S02]  /*2ec0*/  IMAD R54, R3, R54, R57 ;  /* 0x0000003603367224 */ /* 0x000fc400078e0239 */
[----:B------:R-:W-:Y:S02]  /*2ed0*/  @!P4 IMAD.IADD R60, R60, 0x1, -R3 ;  /* 0x000000013c3cc824 */ /* 0x000fe400078e0a03 */
[----:B------:R-:W-:Y:S01]  /*2ee0*/  IMAD.HI.U32 R47, R10, R55, RZ ;  /* 0x000000370a2f7227 */ /* 0x000fe200078e00ff */
[----:B------:R-:W-:-:S03]  /*2ef0*/  ISETP.GT.U32.AND P4, PT, R3, R54, PT ;  /* 0x000000360300720c */ /* 0x000fc60003f84070 */
[----:B------:R-:W-:Y:S02]  /*2f00*/  IMAD.MOV R52, RZ, RZ, -R47 ;  /* 0x000000ffff347224 */ /* 0x000fe400078e0a2f */
[----:B------:R-:W-:Y:S01]  /*2f10*/  IMAD.HI.U32 R48, R10, R62, RZ ;  /* 0x0000003e0a307227 */ /* 0x000fe200078e00ff */
[----:B------:R-:W0:Y:S03]  /*2f20*/  I2F.RP R47, R63 ;  /* 0x0000003f002f7306 */ /* 0x000e260000209400 */
[C---:B------:R-:W-:Y:S01]  /*2f30*/  IMAD R52, R3.reuse, R52, R55 ;  /* 0x0000003403347224 */ /* 0x040fe200078e0237 */
[----:B------:R-:W-:Y:S01]  /*2f40*/  LOP3.LUT R55, R4, 0xc, RZ, 0xfc, !PT ;  /* 0x0000000c04377812 */ /* 0x000fe200078efcff */
[--C-:B------:R-:W-:Y:S02]  /*2f50*/  @!P3 IMAD.IADD R56, R56, 0x1, -R3.reuse ;  /* 0x000000013838b824 */ /* 0x100fe400078e0a03 */
[--C-:B------:R-:W-:Y:S01]  /*2f60*/  @!P4 IMAD.IADD R54, R54, 0x1, -R3.reuse ;  /* 0x000000013636c824 */ /* 0x100fe200078e0a03 */
[C---:B------:R-:W-:Y:S01]  /*2f70*/  ISETP.GT.U32.AND P3, PT, R3.reuse, R52, PT ;  /* 0x000000340300720c */ /* 0x040fe20003f64070 */
[----:B------:R-:W-:Y:S01]  /*2f80*/  IMAD.MOV.U32 R75, RZ, RZ, R56 ;  /* 0x000000ffff4b7224 */ /* 0x000fe200078e0038 */
[----:B------:R-:W-:Y:S01]  /*2f90*/  IABS R56, R55 ;  /* 0x0000003700387213 */ /* 0x000fe20000000000 */
[----:B------:R-:W-:Y:S01]  /*2fa0*/  IMAD.MOV R48, RZ, RZ, -R48 ;  /* 0x000000ffff307224 */ /* 0x000fe200078e0a30 */
[----:B------:R-:W-:Y:S01]  /*2fb0*/  ISETP.GT.U32.AND P4, PT, R3, R54, PT ;  /* 0x000000360300720c */ /* 0x000fe20003f84070 */
[----:B------:R-:W-:-:S02]  /*2fc0*/  @!P5 IMAD.IADD R58, R58, 0x1, -R3 ;  /* 0x000000013a3ad824 */ /* 0x000fc400078e0a03 */
[C---:B------:R-:W-:Y:S01]  /*2fd0*/  IMAD R62, R3.reuse, R48, R62 ;  /* 0x00000030033e7224 */ /* 0x040fe200078e023e */
[----:B0-----:R-:W0:Y:S01]  /*2fe0*/  MUFU.RCP R47, R47 ;  /* 0x0000002f002f7308 */ /* 0x001e220000001000 */
[----:B------:R-:W-:Y:S01]  /*2ff0*/  IMAD.HI.U32 R48, R10, R56, RZ ;  /* 0x000000380a307227 */ /* 0x000fe200078e00ff */
[----:B------:R-:W-:-:S03]  /*3000*/  ISETP.GT.U32.AND P5, PT, R3, R58, PT ;  /* 0x0000003a0300720c */ /* 0x000fc60003fa4070 */
[----:B------:R-:W-:Y:S02]  /*3010*/  IMAD.MOV R48, RZ, RZ, -R48 ;  /* 0x000000ffff307224 */ /* 0x000fe400078e0a30 */
[--C-:B------:R-:W-:Y:S02]  /*3020*/  @!P3 IMAD.IADD R52, R52, 0x1, -R3.reuse ;  /* 0x000000013434b824 */ /* 0x100fe400078e0a03 */
[C---:B------:R-:W-:Y:S02]  /*3030*/  IMAD R56, R3.reuse, R48, R56 ;  /* 0x0000003003387224 */ /* 0x040fe400078e0238 */
[----:B------:R-:W-:Y:S01]  /*3040*/  @!P4 IMAD.IADD R54, R54, 0x1, -R3 ;  /* 0x000000013636c824 */ /* 0x000fe200078e0a03 */
[C---:B------:R-:W-:Y:S01]  /*3050*/  ISETP.GT.U32.AND P3, PT, R3.reuse, R52, PT ;  /* 0x000000340300720c */ /* 0x040fe20003f64070 */
[----:B------:R-:W-:Y:S01]  /*3060*/  IMAD.HI.U32 R53, R10, R64, RZ ;  /* 0x000000400a357227 */ /* 0x000fe200078e00ff */
[----:B------:R-:W-:-:S03]  /*3070*/  ISETP.GT.U32.AND P4, PT, R3, R56, PT ;  /* 0x000000380300720c */ /* 0x000fc60003f84070 */
[----:B------:R-:W-:Y:S01]  /*3080*/  @!P5 IMAD.IADD R58, R58, 0x1, -R3 ;  /* 0x000000013a3ad824 */ /* 0x000fe200078e0a03 */
[----:B------:R-:W-:Y:S01]  /*3090*/  ISETP.GE.AND P5, PT, R61, RZ, PT ;  /* 0x000000ff3d00720c */ /* 0x000fe20003fa6270 */
[----:B------:R-:W-:Y:S02]  /*30a0*/  IMAD.MOV R53, RZ, RZ, -R53 ;  /* 0x000000ffff357224 */ /* 0x000fe400078e0a35 */
[----:B------:R-:W-:Y:S02]  /*30b0*/  IMAD.MOV.U32 R77, RZ, RZ, R58 ;  /* 0x000000ffff4d7224 */ /* 0x000fe400078e003a */
[----:B------:R-:W-:Y:S02]  /*30c0*/  IMAD.MOV.U32 R58, RZ, RZ, R49 ;  /* 0x000000ffff3a7224 */ /* 0x000fe400078e0031 */
[----:B------:R-:W-:Y:S01]  /*30d0*/  @!P0 IMAD.MOV R77, RZ, RZ, -R77 ;  /* 0x000000ffff4d8224 */ /* 0x000fe200078e0a4d */
[----:B------:R-:W-:Y:S01]  /*30e0*/  ISETP.GT.U32.AND P0, PT, R3, R62, PT ;  /* 0x0000003e0300720c */ /* 0x000fe20003f04070 */
[----:B------:R-:W-:-:S04]  /*30f0*/  IMAD.HI.U32 R48, R10, R58, RZ ;  /* 0x0000003a0a307227 */ /* 0x000fc800078e00ff */
[----:B------:R-:W-:Y:S02]  /*3100*/  @!P4 IMAD.IADD R56, R56, 0x1, -R3 ;  /* 0x000000013838c824 */ /* 0x000fe400078e0a03 */
[----:B------:R-:W-:Y:S02]  /*3110*/  IMAD.MOV R48, RZ, RZ, -R48 ;  /* 0x000000ffff307224 */ /* 0x000fe400078e0a30 */
[C---:B------:R-:W-:Y:S01]  /*3120*/  IMAD R64, R3.reuse, R53, R64 ;  /* 0x0000003503407224 */ /* 0x040fe200078e0240 */
[C---:B------:R-:W-:Y:S01]  /*3130*/  ISETP.GT.U32.AND P4, PT, R3.reuse, R56, PT ;  /* 0x000000380300720c */ /* 0x040fe20003f84070 */
[----:B------:R-:W-:Y:S02]  /*3140*/  IMAD R58, R3, R48, R58 ;  /* 0x00000030033a7224 */ /* 0x000fe400078e023a */
[----:B------:R-:W-:-:S04]  /*3150*/  IMAD.HI.U32 R48, R10, R66, RZ ;  /* 0x000000420a307227 */ /* 0x000fc800078e00ff */
[----:B------:R-:W-:Y:S02]  /*3160*/  IMAD.MOV R49, RZ, RZ, -R48 ;  /* 0x000000ffff317224 */ /* 0x000fe400078e0a30 */
[--C-:B------:R-:W-:Y:S02]  /*3170*/  @!P0 IMAD.IADD R62, R62, 0x1, -R3.reuse ;  /* 0x000000013e3e8824 */ /* 0x100fe400078e0a03 */
[C---:B------:R-:W-:Y:S02]  /*3180*/  IMAD R66, R3.reuse, R49, R66 ;  /* 0x0000003103427224 */ /* 0x040fe400078e0242 */
[----:B------:R-:W-:Y:S01]  /*3190*/  @!P4 IMAD.IADD R56, R56, 0x1, -R3 ;  /* 0x000000013838c824 */ /* 0x000fe200078e0a03 */
[C---:B------:R-:W-:Y:S01]  /*31a0*/  ISETP.GT.U32.AND P0, PT, R3.reuse, R62, PT ;  /* 0x0000003e0300720c */ /* 0x040fe20003f04070 */
[----:B------:R-:W-:Y:S01]  /*31b0*/  IMAD.HI.U32 R48, R10, R68, RZ ;  /* 0x000000440a307227 */ /* 0x000fe200078e00ff */
[----:B------:R-:W-:-:S03]  /*31c0*/  ISETP.GT.U32.AND P4, PT, R3, R66, PT ;  /* 0x000000420300720c */ /* 0x000fc60003f84070 */
[----:B------:R-:W-:Y:S02]  /*31d0*/  IMAD.MOV R48, RZ, RZ, -R48 ;  /* 0x000000ffff307224 */ /* 0x000fe400078e0a30 */
[----:B------:R-:W-:-:S04]  /*31e0*/  IMAD.HI.U32 R53, R10, R70, RZ ;  /* 0x000000460a357227 */ /* 0x000fc800078e00ff */
[C---:B------:R-:W-:Y:S02]  /*31f0*/  IMAD R68, R3.reuse, R48, R68 ;  /* 0x0000003003447224 */ /* 0x040fe400078e0244 */
[--C-:B------:R-:W-:Y:S01]  /*3200*/  @!P3 IMAD.IADD R52, R52, 0x1, -R3.reuse ;  /* 0x000000013434b824 */ /* 0x100fe200078e0a03 */
[C---:B------:R-:W-:Y:S01]  /*3210*/  ISETP.GT.U32.AND P3, PT, R3.reuse, R64, PT ;  /* 0x000000400300720c */ /* 0x040fe20003f64070 */
[----:B------:R-:W-:Y:S01]  /*3220*/  @!P4 IMAD.IADD R66, R66, 0x1, -R3 ;  /* 0x000000014242c824 */ /* 0x000fe200078e0a03 */
[C---:B------:R-:W-:Y:S01]  /*3230*/  ISETP.GT.U32.AND P4, PT, R3.reuse, R68, PT ;  /* 0x000000440300720c */ /* 0x040fe20003f84070 */
[----:B------:R-:W-:Y:S02]  /*3240*/  IMAD.MOV R53, RZ, RZ, -R53 ;  /* 0x000000ffff357224 */ /* 0x000fe400078e0a35 */
[----:B------:R-:W-:Y:S01]  /*3250*/  @!P0 IMAD.IADD R62, R62, 0x1, -R3 ;  /* 0x000000013e3e8824 */ /* 0x000fe200078e0a03 */
[C---:B------:R-:W-:Y:S01]  /*3260*/  ISETP.GT.U32.AND P0, PT, R3.reuse, R58, PT ;  /* 0x0000003a0300720c */ /* 0x040fe20003f04070 */
[----:B------:R-:W-:Y:S01]  /*3270*/  IMAD R70, R3, R53, R70 ;  /* 0x0000003503467224 */ /* 0x000fe200078e0246 */
[----:B------:R-:W-:Y:S01]  /*3280*/  LOP3.LUT R53, R4, 0x7, RZ, 0xfc, !PT ;  /* 0x0000000704357812 */ /* 0x000fe200078efcff */
[----:B0-----:R-:W-:-:S02]  /*3290*/  VIADD R47, R47, 0xffffffe ;  /* 0x0ffffffe2f2f7836 */ /* 0x001fc40000000000 */
[----:B------:R-:W-:Y:S01]  /*32a0*/  @!P1 IMAD.MOV R75, RZ, RZ, -R75 ;  /* 0x000000ffff4b9224 */ /* 0x000fe200078e0a4b */
[----:B------:R-:W-:Y:S01]  /*32b0*/  IABS R72, R53 ;  /* 0x0000003500487213 */ /* 0x000fe20000000000 */
[----:B------:R0:W3:Y:S01]  /*32c0*/  F2I.FTZ.U32.TRUNC.NTZ R49, R47 ;  /* 0x0000002f00317305 */ /* 0x0000e2000021f000 */
[--C-:B------:R-:W-:Y:S01]  /*32d0*/  @!P3 IMAD.IADD R64, R64, 0x1, -R3.reuse ;  /* 0x000000014040b824 */ /* 0x100fe200078e0a03 */
[C---:B------:R-:W-:Y:S01]  /*32e0*/  ISETP.GT.U32.AND P1, PT, R3.reuse, R60, PT ;  /* 0x0000003c0300720c */ /* 0x040fe20003f24070 */
[--C-:B------:R-:W-:Y:S01]  /*32f0*/  @!P4 IMAD.IADD R68, R68, 0x1, -R3.reuse ;  /* 0x000000014444c824 */ /* 0x100fe200078e0a03 */
[C---:B------:R-:W-:Y:S01]  /*3300*/  ISETP.GT.U32.AND P4, PT, R3.reuse, R70, PT ;  /* 0x000000460300720c */ /* 0x040fe20003f84070 */
[----:B------:R-:W-:Y:S01]  /*3310*/  IMAD.MOV.U32 R48, RZ, RZ, RZ ;  /* 0x000000ffff307224 */ /* 0x000fe200078e00ff */
[----:B------:R-:W-:Y:S01]  /*3320*/  ISETP.GT.U32.AND P3, PT, R3, R64, PT ;  /* 0x000000400300720c */ /* 0x000fe20003f64070 */
[----:B------:R-:W-:Y:S01]  /*3330*/  @!P0 IMAD.IADD R58, R58, 0x1, -R3 ;  /* 0x000000013a3a8824 */ /* 0x000fe200078e0a03 */
[----:B------:R-:W-:Y:S01]  /*3340*/  ISETP.GE.AND P0, PT, R55, RZ, PT ;  /* 0x000000ff3700720c */ /* 0x000fe20003f06270 */
[----:B0-----:R-:W-:Y:S01]  /*3350*/  IMAD.HI.U32 R47, R10, R72, RZ ;  /* 0x000000480a2f7227 */ /* 0x001fe200078e00ff */
[----:B------:R-:W-:-:S03]  /*3360*/  LOP3.LUT R55, R4, 0x6, RZ, 0xfc, !PT ;  /* 0x0000000604377812 */ /* 0x000fc600078efcff */
[----:B------:R-:W-:Y:S01]  /*3370*/  IMAD.MOV R47, RZ, RZ, -R47 ;  /* 0x000000ffff2f7224 */ /* 0x000fe200078e0a2f */
[----:B------:R-:W-:Y:S01]  /*3380*/  IABS R74, R55 ;  /* 0x00000037004a7213 */ /* 0x000fe20000000000 */
[----:B---3--:R-:W-:Y:S02]  /*3390*/  IMAD.MOV R80, RZ, RZ, -R49 ;  /* 0x000000ffff507224 */ /* 0x008fe400078e0a31 */
[C---:B------:R-:W-:Y:S02]  /*33a0*/  IMAD R72, R3.reuse, R47, R72 ;  /* 0x0000002f03487224 */ /* 0x040fe400078e0248 */
[--C-:B------:R-:W-:Y:S02]  /*33b0*/  @!P4 IMAD.IADD R70, R70, 0x1, -R3.reuse ;  /* 0x000000014646c824 */ /* 0x100fe400078e0a03 */
[----:B------:R-:W-:Y:S01]  /*33c0*/  @!P1 IMAD.IADD R60, R60, 0x1, -R3 ;  /* 0x000000013c3c9824 */ /* 0x000fe200078e0a03 */
[----:B------:R-:W-:Y:S01]  /*33d0*/  ISETP.GT.U32.AND P4, PT, R3, R72, PT ;  /* 0x000000480300720c */ /* 0x000fe20003f84070 */
[----:B------:R-:W-:Y:S01]  /*33e0*/  IMAD.HI.U32 R57, R10, R74, RZ ;  /* 0x0000004a0a397227 */ /* 0x000fe200078e00ff */
[----:B------:R-:W-:-:S03]  /*33f0*/  ISETP.GE.AND P1, PT, R65, RZ, PT ;  /* 0x000000ff4100720c */ /* 0x000fc60003f26270 */
[----:B------:R-:W-:Y:S02]  /*3400*/  IMAD R65, R80, R63, RZ ;  /* 0x0000003f50417224 */ /* 0x000fe400078e02ff */
[----:B------:R-:W-:Y:S01]  /*3410*/  @!P3 IMAD.IADD R64, R64, 0x1, -R3 ;  /* 0x000000014040b824 */ /* 0x000fe200078e0a03 */
[----:B------:R-:W-:Y:S01]  /*3420*/  ISETP.GE.AND P3, PT, R67, RZ, PT ;  /* 0x000000ff4300720c */ /* 0x000fe20003f66270 */
[----:B------:R-:W-:Y:S01]  /*3430*/  IMAD.MOV R57, RZ, RZ, -R57 ;  /* 0x000000ffff397224 */ /* 0x000fe200078e0a39 */
[C---:B------:R-:W-:Y:S01]  /*3440*/  LOP3.LUT R67, R4.reuse, 0x5, RZ, 0xfc, !PT ;  /* 0x0000000504437812 */ /* 0x040fe200078efcff */
[----:B------:R-:W-:Y:S01]  /*3450*/  IMAD.HI.U32 R48, R49, R65, R48 ;  /* 0x0000004131307227 */ /* 0x000fe200078e0030 */
[----:B------:R-:W-:Y:S02]  /*3460*/  LOP3.LUT R65, R4, 0x3, RZ, 0xfc, !PT ;  /* 0x0000000304417812 */ /* 0x000fe400078efcff */
[----:B------:R-:W-:Y:S01]  /*3470*/  IABS R76, R67 ;  /* 0x00000043004c7213 */ /* 0x000fe20000000000 */
[----:B------:R-:W-:Y:S01]  /*3480*/  IMAD.HI.U32 R49, R10, R82, RZ ;  /* 0x000000520a317227 */ /* 0x000fe200078e00ff */
[----:B------:R-:W-:-:S03]  /*3490*/  IABS R80, R65 ;  /* 0x0000004100507213 */ /* 0x000fc60000000000 */
[----:B------:R-:W-:Y:S02]  /*34a0*/  IMAD R74, R3, R57, R74 ;  /* 0x00000039034a7224 */ /* 0x000fe400078e024a */
[----:B------:R-:W-:Y:S02]  /*34b0*/  IMAD.MOV R49, RZ, RZ, -R49 ;  /* 0x000000ffff317224 */ /* 0x000fe400078e0a31 */
[----:B------:R-:W-:Y:S01]  /*34c0*/  @!P6 IMAD.MOV R73, RZ, RZ, -R73 ;  /* 0x000000ffff49e224 */ /* 0x000fe200078e0a49 */
[----:B------:R-:W-:Y:S01]  /*34d0*/  ISETP.GE.AND P6, PT, R59, RZ, PT ;  /* 0x000000ff3b00720c */ /* 0x000fe20003fc6270 */
[----:B------:R-:W-:Y:S01]  /*34e0*/  @!P4 IMAD.IADD R72, R72, 0x1, -R3 ;  /* 0x000000014848c824 */ /* 0x000fe200078e0a03 */
[----:B------:R-:W-:Y:S01]  /*34f0*/  ISETP.GT.U32.AND P4, PT, R3, R74, PT ;  /* 0x0000004a0300720c */ /* 0x000fe20003f84070 */
[----:B------:R-:W-:-:S04]  /*3500*/  IMAD.HI.U32 R59, R10, R76, RZ ;  /* 0x0000004c0a3b7227 */ /* 0x000fc800078e00ff */
[C---:B------:R-:W-:Y:S02]  /*3510*/  IMAD R82, R3.reuse, R49, R82 ;  /* 0x0000003103527224 */ /* 0x040fe400078e0252 */
[----:B------:R-:W-:Y:S02]  /*3520*/  IMAD.MOV.U32 R49, RZ, RZ, R60 ;  /* 0x000000ffff317224 */ /* 0x000fe400078e003c */
[----:B------:R-:W-:Y:S02]  /*3530*/  IMAD.MOV R59, RZ, RZ, -R59 ;  /* 0x000000ffff3b7224 */ /* 0x000fe400078e0a3b */
[----:B------:R-:W-:Y:S01]  /*3540*/  @!P2 IMAD.MOV R49, RZ, RZ, -R49 ;  /* 0x000000ffff31a224 */ /* 0x000fe200078e0a31 */
[----:B------:R-:W-:Y:S01]  /*3550*/  ISETP.GT.U32.AND P2, PT, R3, R58, PT ;  /* 0x0000003a0300720c */ /* 0x000fe20003f44070 */
[----:B------:R-:W-:-:S04]  /*3560*/  IMAD.HI.U32 R61, R10, R78, RZ ;  /* 0x0000004e0a3d7227 */ /* 0x000fc800078e00ff */
[C---:B------:R-:W-:Y:S02]  /*3570*/  IMAD R76, R3.reuse, R59, R76 ;  /* 0x0000003b034c7224 */ /* 0x040fe400078e024c */
[----:B------:R-:W-:Y:S02]  /*3580*/  IMAD.MOV.U32 R87, RZ, RZ, R56 ;  /* 0x000000ffff577224 */ /* 0x000fe400078e0038 */
[----:B------:R-:W-:Y:S02]  /*3590*/  IMAD.MOV.U32 R81, RZ, RZ, R54 ;  /* 0x000000ffff517224 */ /* 0x000fe400078e0036 */
[----:B------:R-:W-:Y:S02]  /*35a0*/  IMAD.MOV.U32 R83, RZ, RZ, R62 ;  /* 0x000000ffff537224 */ /* 0x000fe400078e003e */
[----:B------:R-:W-:Y:S02]  /*35b0*/  IMAD.MOV R61, RZ, RZ, -R61 ;  /* 0x000000ffff3d7224 */ /* 0x000fe400078e0a3d */
[----:B------:R-:W-:Y:S01]  /*35c0*/  @!P4 IMAD.IADD R74, R74, 0x1, -R3 ;  /* 0x000000014a4ac824 */ /* 0x000fe200078e0a03 */
[C---:B------:R-:W-:Y:S01]  /*35d0*/  ISETP.GT.U32.AND P4, PT, R3.reuse, R66, PT ;  /* 0x000000420300720c */ /* 0x040fe20003f84070 */
[----:B------:R-:W-:Y:S01]  /*35e0*/  @!P0 IMAD.MOV R87, RZ, RZ, -R87 ;  /* 0x000000ffff578224 */ /* 0x000fe200078e0a57 */
[C---:B------:R-:W-:Y:S01]  /*35f0*/  ISETP.GT.U32.AND P0, PT, R3.reuse, R76, PT ;  /* 0x0000004c0300720c */ /* 0x040fe20003f04070 */
[----:B------:R-:W-:Y:S01]  /*3600*/  @!P5 IMAD.MOV R81, RZ, RZ, -R81 ;  /* 0x000000ffff51d224 */ /* 0x000fe200078e0a51 */
[----:B------:R-:W-:Y:S01]  /*3610*/  ISETP.GT.U32.AND P5, PT, R3, R68, PT ;  /* 0x000000440300720c */ /* 0x000fe20003fa4070 */
[----:B------:R-:W-:-:S04]  /*3620*/  IMAD.HI.U32 R47, R10, R80, RZ ;  /* 0x000000500a2f7227 */ /* 0x000fc800078e00ff */
[----:B------:R-:W-:Y:S01]  /*3630*/  @!P1 IMAD.MOV R83, RZ, RZ, -R83 ;  /* 0x000000ffff539224 */ /* 0x000fe200078e0a53 */
[C---:B------:R-:W-:Y:S01]  /*3640*/  ISETP.GT.U32.AND P1, PT, R3.reuse, R70, PT ;  /* 0x000000460300720c */ /* 0x040fe20003f24070 */
[----:B------:R-:W-:Y:S01]  /*3650*/  IMAD R78, R3, R61, R78 ;  /* 0x0000003d034e7224 */ /* 0x000fe200078e024e */
[----:B------:R-:W-:Y:S01]  /*3660*/  IABS R61, R96 ;  /* 0x00000060003d7213 */ /* 0x000fe20000000000 */
[----:B------:R-:W-:-:S04]  /*3670*/  IMAD.HI.U32 R57, R10, R84, RZ ;  /* 0x000000540a397227 */ /* 0x000fc800078e00ff */
[----:B------:R-:W-:Y:S02]  /*3680*/  IMAD.MOV R59, RZ, RZ, -R47 ;  /* 0x000000ffff3b7224 */ /* 0x000fe400078e0a2f */
[----:B------:R-:W-:Y:S02]  /*3690*/  IMAD.MOV.U32 R79, RZ, RZ, R52 ;  /* 0x000000ffff4f7224 */ /* 0x000fe400078e0034 */
[----:B------:R-:W-:Y:S01]  /*36a0*/  @!P2 IMAD.IADD R58, R58, 0x1, -R3 ;  /* 0x000000013a3aa824 */ /* 0x000fe200078e0a03 */
[C---:B------:R-:W-:Y:S01]  /*36b0*/  ISETP.GT.U32.AND P2, PT, R3.reuse, R78, PT ;  /* 0x0000004e0300720c */ /* 0x040fe20003f44070 */
[----:B------:R-:W-:Y:S02]  /*36c0*/  IMAD.MOV R57, RZ, RZ, -R57 ;  /* 0x000000ffff397224 */ /* 0x000fe400078e0a39 */
[C---:B------:R-:W-:Y:S02]  /*36d0*/  IMAD R80, R3.reuse, R59, R80 ;  /* 0x0000003b03507224 */ /* 0x040fe400078e0250 */
[----:B------:R-:W-:Y:S01]  /*36e0*/  @!P6 IMAD.MOV R79, RZ, RZ, -R79 ;  /* 0x000000ffff4fe224 */ /* 0x000fe200078e0a4f */
[----:B------:R-:W-:Y:S01]  /*36f0*/  ISETP.GT.U32.AND P6, PT, R3, R72, PT ;  /* 0x000000480300720c */ /* 0x000fe20003fc4070 */
[----:B------:R-:W-:-:S04]  /*3700*/  IMAD.HI.U32 R10, R10, R86, RZ ;  /* 0x000000560a0a7227 */ /* 0x000fc800078e00ff */
[C---:B------:R-:W-:Y:S02]  /*3710*/  IMAD R84, R3.reuse, R57, R84 ;  /* 0x0000003903547224 */ /* 0x040fe400078e0254 */
[----:B------:R-:W-:Y:S02]  /*3720*/  IMAD.MOV.U32 R85, RZ, RZ, R64 ;  /* 0x000000ffff557224 */ /* 0x000fe400078e0040 */
[--C-:B------:R-:W-:Y:S01]  /*3730*/  @!P4 IMAD.IADD R66, R66, 0x1, -R3.reuse ;  /* 0x000000014242c824 */ /* 0x100fe200078e0a03 */
[C---:B------:R-:W-:Y:S01]  /*3740*/  ISETP.GT.U32.AND P4, PT, R3.reuse, R80, PT ;  /* 0x000000500300720c */ /* 0x040fe20003f84070 */
[----:B------:R-:W-:Y:S01]  /*3750*/  @!P0 IMAD.IADD R76, R76, 0x1, -R3 ;  /* 0x000000014c4c8824 */ /* 0x000fe200078e0a03 */
[----:B------:R-:W-:Y:S01]  /*3760*/  ISETP.GE.AND P0, PT, R88, RZ, PT ;  /* 0x000000ff5800720c */ /* 0x000fe20003f06270 */
[----:B------:R-:W-:Y:S02]  /*3770*/  IMAD.MOV.U32 R47, RZ, RZ, R61 ;  /* 0x000000ffff2f7224 */ /* 0x000fe400078e003d */
[----:B------:R-:W-:Y:S01]  /*3780*/  @!P5 IMAD.IADD R68, R68, 0x1, -R3 ;  /* 0x000000014444d824 */ /* 0x000fe200078e0a03 */
[----:B------:R-:W-:Y:S01]  /*3790*/  ISETP.GT.U32.AND P5, PT, R3, R82, PT ;  /* 0x000000520300720c */ /* 0x000fe20003fa4070 */
[----:B------:R-:W-:-:S02]  /*37a0*/  IMAD.MOV R10, RZ, RZ, -R10 ;  /* 0x000000ffff0a7224 */ /* 0x000fc400078e0a0a */
[----:B------:R-:W-:Y:S01]  /*37b0*/  @!P3 IMAD.MOV R85, RZ, RZ, -R85 ;  /* 0x000000ffff55b224 */ /* 0x000fe200078e0a55 */
[C---:B------:R-:W-:Y:S01]  /*37c0*/  ISETP.GT.U32.AND P3, PT, R3.reuse, R74, PT ;  /* 0x0000004a0300720c */ /* 0x040fe20003f64070 */
[----:B------:R-:W-:Y:S01]  /*37d0*/  @!P1 IMAD.IADD R70, R70, 0x1, -R3 ;  /* 0x0000000146469824 */ /* 0x000fe200078e0a03 */
[----:B------:R-:W-:Y:S01]  /*37e0*/  ISETP.GT.U32.AND P1, PT, R3, R84, PT ;  /* 0x000000540300720c */ /* 0x000fe20003f24070 */
[----:B------:R-:W-:-:S04]  /*37f0*/  IMAD.HI.U32 R48, R48, R47, RZ ;  /* 0x0000002f30307227 */ /* 0x000fc800078e00ff */
[----:B------:R-:W-:Y:S02]  /*3800*/  IMAD R86, R3, R10, R86 ;  /* 0x0000000a03567224 */ /* 0x000fe400078e0256 */
[--C-:B------:R-:W-:Y:S01]  /*3810*/  @!P2 IMAD.IADD R78, R78, 0x1, -R3.reuse ;  /* 0x000000014e4ea824 */ /* 0x100fe200078e0a03 */
[----:B------:R-:W-:Y:S01]  /*3820*/  ISETP.GE.AND P2, PT, R89, RZ, PT ;  /* 0x000000ff5900720c */ /* 0x000fe20003f46270 */
[----:B------:R-:W-:Y:S02]  /*3830*/  IMAD.MOV R48, RZ, RZ, -R48 ;  /* 0x000000ffff307224 */ /* 0x000fe400078e0a30 */
[----:B------:R-:W-:Y:S02]  /*3840*/  IMAD.MOV.U32 R89, RZ, RZ, R58 ;  /* 0x000000ffff597224 */ /* 0x000fe400078e003a */
[----:B------:R-:W-:Y:S01]  /*3850*/  @!P6 IMAD.IADD R72, R72, 0x1, -R3 ;  /* 0x000000014848e824 */ /* 0x000fe200078e0a03 */
[----:B------:R-:W-:Y:S01]  /*3860*/  ISETP.GT.U32.AND P6, PT, R3, R86, PT ;  /* 0x000000560300720c */ /* 0x000fe20003fc4070 */
[----:B------:R-:W-:-:S02]  /*3870*/  IMAD R10, R63, R48, R47 ;  /* 0x000000303f0a7224 */ /* 0x000fc400078e022f */
[----:B------:R-:W-:Y:S01]  /*3880*/  @!P4 IMAD.IADD R80, R80, 0x1, -R3 ;  /* 0x000000015050c824 */ /* 0x000fe200078e0a03 */
[----:B------:R-:W-:Y:S01]  /*3890*/  ISETP.GE.AND P4, PT, R90, RZ, PT ;  /* 0x000000ff5a00720c */ /* 0x000fe20003f86270 */
[----:B------:R-:W-:Y:S01]  /*38a0*/  @!P0 IMAD.MOV R89, RZ, RZ, -R89 ;  /* 0x000000ffff598224 */ /* 0x000fe200078e0a59 */
[----:B------:R-:W-:Y:S01]  /*38b0*/  ISETP.GT.U32.AND P0, PT, R3, R76, PT ;  /* 0x0000004c0300720c */ /* 0x000fe20003f04070 */
[--C-:B------:R-:W-:Y:S01]  /*38c0*/  @!P5 IMAD.IADD R82, R82, 0x1, -R3.reuse ;  /* 0x000000015252d824 */ /* 0x100fe200078e0a03 */
[----:B------:R-:W-:Y:S01]  /*38d0*/  ISETP.GE.AND P5, PT, R91, RZ, PT ;  /* 0x000000ff5b00720c */ /* 0x000fe20003fa6270 */
[--C-:B------:R-:W-:Y:S01]  /*38e0*/  @!P3 IMAD.IADD R74, R74, 0x1, -R3.reuse ;  /* 0x000000014a4ab824 */ /* 0x100fe200078e0a03 */
[----:B------:R-:W-:Y:S01]  /*38f0*/  ISETP.GT.U32.AND P3, PT, R63, R10, PT ;  /* 0x0000000a3f00720c */ /* 0x000fe20003f64070 */
[----:B------:R-:W-:Y:S01]  /*3900*/  @!P1 IMAD.IADD R84, R84, 0x1, -R3 ;  /* 0x0000000154549824 */ /* 0x000fe200078e0a03 */
[----:B------:R-:W-:Y:S01]  /*3910*/  ISETP.GE.AND P1, PT, R53, RZ, PT ;  /* 0x000000ff3500720c */ /* 0x000fe20003f26270 */
[----:B------:R-:W-:-:S02]  /*3920*/  IMAD.MOV.U32 R91, RZ, RZ, R66 ;  /* 0x000000ffff5b7224 */ /* 0x000fc400078e0042 */
[----:B------:R-:W-:Y:S02]  /*3930*/  IMAD.MOV.U32 R93, RZ, RZ, R68 ;  /* 0x000000ffff5d7224 */ /* 0x000fe400078e0044 */
[----:B------:R-:W-:Y:S01]  /*3940*/  @!P6 IMAD.IADD R86, R86, 0x1, -R3 ;  /* 0x000000015656e824 */ /* 0x000fe200078e0a03 */
[----:B------:R-:W-:Y:S01]  /*3950*/  ISETP.GE.AND P6, PT, R55, RZ, PT ;  /* 0x000000ff3700720c */ /* 0x000fe20003fc6270 */
[----:B------:R-:W-:Y:S01]  /*3960*/  @!P2 IMAD.MOV R91, RZ, RZ, -R91 ;  /* 0x000000ffff5ba224 */ /* 0x000fe200078e0a5b */
[C---:B------:R-:W-:Y:S01]  /*3970*/  ISETP.GT.U32.AND P2, PT, R3.reuse, R78, PT ;  /* 0x0000004e0300720c */ /* 0x040fe20003f44070 */
[----:B------:R-:W-:Y:S01]  /*3980*/  @!P4 IMAD.MOV R93, RZ, RZ, -R93 ;  /* 0x000000ffff5dc224 */ /* 0x000fe200078e0a5d */
[----:B------:R-:W-:Y:S01]  /*3990*/  ISETP.GT.U32.AND P4, PT, R3, R82, PT ;  /* 0x000000520300720c */ /* 0x000fe20003f84070 */
[----:B------:R-:W-:Y:S01]  /*39a0*/  @!P0 IMAD.IADD R76, R76, 0x1, -R3 ;  /* 0x000000014c4c8824 */ /* 0x000fe200078e0a03 */
[----:B------:R-:W-:Y:S01]  /*39b0*/  ISETP.GE.AND P0, PT, R67, RZ, PT ;  /* 0x000000ff4300720c */ /* 0x000fe20003f06270 */
[----:B------:R-:W-:Y:S01]  /*39c0*/  @!P5 IMAD.MOV R70, RZ, RZ, -R70 ;  /* 0x000000ffff46d224 */ /* 0x000fe200078e0a46 */
[C---:B------:R-:W-:Y:S01]  /*39d0*/  ISETP.GT.U32.AND P5, PT, R3.reuse, R86, PT ;  /* 0x000000560300720c */ /* 0x040fe20003fa4070 */
[----:B------:R-:W-:Y:S01]  /*39e0*/  @!P3 IMAD.IADD R10, R10, 0x1, -R63 ;  /* 0x000000010a0ab824 */ /* 0x000fe200078e0a3f */
[C---:B------:R-:W-:Y:S01]  /*39f0*/  ISETP.GT.U32.AND P3, PT, R3.reuse, R80, PT ;  /* 0x000000500300720c */ /* 0x040fe20003f64070 */
[----:B------:R-:W-:Y:S01]  /*3a00*/  @!P1 IMAD.MOV R72, RZ, RZ, -R72 ;  /* 0x000000ffff489224 */ /* 0x000fe200078e0a48 */
[----:B------:R-:W-:Y:S01]  /*3a10*/  ISETP.GT.U32.AND P1, PT, R3, R84, PT ;  /* 0x000000540300720c */ /* 0x000fe20003f24070 */
[----:B------:R-:W-:Y:S01]  /*3a20*/  @!P6 IMAD.MOV R74, RZ, RZ, -R74 ;  /* 0x000000ffff4ae224 */ /* 0x000fe200078e0a4a */
[----:B------:R-:W-:Y:S01]  /*3a30*/  ISETP.GT.U32.AND P6, PT, R63, R10, PT ;  /* 0x0000000a3f00720c */ /* 0x000fe20003fc4070 */
[--C-:B------:R-:W-:Y:S01]  /*3a40*/  @!P2 IMAD.IADD R78, R78, 0x1, -R3.reuse ;  /* 0x000000014e4ea824 */ /* 0x100fe200078e0a03 */
[----:B------:R-:W-:Y:S01]  /*3a50*/  ISETP.GE.AND P2, PT, R4, RZ, PT ;  /* 0x000000ff0400720c */ /* 0x000fe20003f46270 */
[--C-:B------:R-:W-:Y:S01]  /*3a60*/  @!P4 IMAD.IADD R82, R82, 0x1, -R3.reuse ;  /* 0x000000015252c824 */ /* 0x100fe200078e0a03 */
[----:B------:R-:W-:Y:S01]  /*3a70*/  ISETP.GE.AND P4, PT, R65, RZ, PT ;  /* 0x000000ff4100720c */ /* 0x000fe20003f86270 */
[----:B------:R-:W-:Y:S01]  /*3a80*/  @!P0 IMAD.MOV R76, RZ, RZ, -R76 ;  /* 0x000000ffff4c8224 */ /* 0x000fe200078e0a4c */
[----:B------:R-:W-:Y:S01]  /*3a90*/  ISETP.NE.AND P0, PT, R51, RZ, PT ;  /* 0x000000ff3300720c */ /* 0x000fe20003f05270 */
[--C-:B------:R-:W-:Y:S01]  /*3aa0*/  @!P5 IMAD.IADD R86, R86, 0x1, -R3.reuse ;  /* 0x000000015656d824 */ /* 0x100fe200078e0a03 */
[----:B------:R-:W-:Y:S01]  /*3ab0*/  LOP3.LUT R4, RZ, R51, RZ, 0x33, !PT ;  /* 0x00000033ff047212 */ /* 0x000fe200078e33ff */
[--C-:B------:R-:W-:Y:S01]  /*3ac0*/  @!P3 IMAD.IADD R80, R80, 0x1, -R3.reuse ;  /* 0x000000015050b824 */ /* 0x100fe200078e0a03 */
[----:B------:R-:W-:Y:S01]  /*3ad0*/  ISETP.GE.AND P5, PT, R95, RZ, PT ;  /* 0x000000ff5f00720c */ /* 0x000fe20003fa6270 */
[----:B------:R-:W-:Y:S01]  /*3ae0*/  @!P1 IMAD.IADD R84, R84, 0x1, -R3 ;  /* 0x0000000154549824 */ /* 0x000fe200078e0a03 */
[----:B------:R-:W-:Y:S01]  /*3af0*/  ISETP.GE.AND P3, PT, R92, RZ, PT ;  /* 0x000000ff5c00720c */ /* 0x000fe20003f66270 */
[----:B------:R-:W-:Y:S01]  /*3b00*/  @!P6 IMAD.IADD R10, R10, 0x1, -R63 ;  /* 0x000000010a0ae824 */ /* 0x000fe200078e0a3f */
[----:B------:R-:W-:Y:S01]  /*3b10*/  ISETP.GE.AND P1, PT, R94, RZ, PT ;  /* 0x000000ff5e00720c */ /* 0x000fe20003f26270 */
[----:B------:R-:W-:Y:S01]  /*3b20*/  @!P2 IMAD.MOV R86, RZ, RZ, -R86 ;  /* 0x000000ffff56a224 */ /* 0x000fe200078e0a56 */
[C---:B------:R-:W-:Y:S01]  /*3b30*/  SEL R49, R4.reuse, R49, !P0 ;  /* 0x0000003104317207 */ /* 0x040fe20004000000 */
[----:B------:R-:W-:Y:S01]  /*3b40*/  @!P4 IMAD.MOV R80, RZ, RZ, -R80 ;  /* 0x000000ffff50c224 */ /* 0x000fe200078e0a50 */
[C---:B------:R-:W-:Y:S01]  /*3b50*/  SEL R5, R4.reuse, R5, !P0 ;  /* 0x0000000504057207 */ /* 0x040fe20004000000 */
[----:B------:R-:W-:Y:S01]  /*3b60*/  IMAD.MOV.U32 R3, RZ, RZ, R10 ;  /* 0x000000ffff037224 */ /* 0x000fe200078e000a */
[C---:B------:R-:W-:Y:S01]  /*3b70*/  SEL R66, R4.reuse, R41, !P0 ;  /* 0x0000002904427207 */ /* 0x040fe20004000000 */
[----:B------:R-:W-:Y:S01]  /*3b80*/  IMAD R49, R49, UR5, RZ ;  /* 0x0000000531317c24 */ /* 0x000fe2000f8e02ff */
[C---:B------:R-:W-:Y:S01]  /*3b90*/  SEL R48, R4.reuse, R25, !P0 ;  /* 0x0000001904307207 */ /* 0x040fe20004000000 */
[----:B------:R-:W-:Y:S01]  /*3ba0*/  @!P5 IMAD.MOV R84, RZ, RZ, -R84 ;  /* 0x000000ffff54d224 */ /* 0x000fe200078e0a54 */
[C---:B------:R-:W-:Y:S01]  /*3bb0*/  SEL R41, R4.reuse, R75, !P0 ;  /* 0x0000004b04297207 */ /* 0x040fe20004000000 */
[----:B------:R-:W-:Y:S01]  /*3bc0*/  IMAD R5, R5, UR5, RZ ;  /* 0x0000000505057c24 */ /* 0x000fe2000f8e02ff */
[C---:B------:R-:W-:Y:S01]  /*3bd0*/  SEL R25, R4.reuse, R69, !P0 ;  /* 0x0000004504197207 */ /* 0x040fe20004000000 */
[----:B------:R-:W-:Y:S01]  /*3be0*/  @!P3 IMAD.MOV R78, RZ, RZ, -R78 ;  /* 0x000000ffff4eb224 */ /* 0x000fe200078e0a4e */
[C---:B------:R-:W-:Y:S01]  /*3bf0*/  SEL R6, R4.reuse, R6, !P0 ;  /* 0x0000000604067207 */ /* 0x040fe20004000000 */
[----:B------:R-:W-:Y:S01]  /*3c00*/  @!P1 IMAD.MOV R82, RZ, RZ, -R82 ;  /* 0x000000ffff529224 */ /* 0x000fe200078e0a52 */
[----:B-1----:R-:W-:Y:S01]  /*3c10*/  IADD3 R69, P4, R49, R204, RZ ;  /* 0x000000cc31457210 */ /* 0x002fe20007f9e0ff */
[----:B------:R-:W-:Y:S01]  /*3c20*/  IMAD R41, R41, UR5, RZ ;  /* 0x0000000529297c24 */ /* 0x000fe2000f8e02ff */
[----:B------:R-:W-:Y:S01]  /*3c30*/  SEL R7, R4, R7, !P0 ;  /* 0x0000000704077207 */ /* 0x000fe20004000000 */
[----:B------:R-:W-:Y:S01]  /*3c40*/  IMAD R103, R48, UR5, RZ ;  /* 0x0000000530677c24 */ /* 0x000fe2000f8e02ff */
[----:B------:R-:W-:Y:S01]  /*3c50*/  SEL R68, R4, R45, !P0 ;  /* 0x0000002d04447207 */ /* 0x000fe20004000000 */
[----:B------:R-:W-:Y:S01]  /*3c60*/  IMAD R129, R66, UR5, RZ ;  /* 0x0000000542817c24 */ /* 0x000fe2000f8e02ff */
[----:B------:R-:W-:Y:S01]  /*3c70*/  SEL R45, R4, R81, !P0 ;  /* 0x00000051042d7207 */ /* 0x000fe20004000000 */
[----:B------:R-:W-:Y:S01]  /*3c80*/  IMAD R7, R7, UR5, RZ ;  /* 0x0000000507077c24 */ /* 0x000fe2000f8e02ff */
[----:B------:R-:W-:Y:S01]  /*3c90*/  ISETP.GE.AND P6, PT, R96, RZ, PT ;  /* 0x000000ff6000720c */ /* 0x000fe20003fc6270 */
[----:B------:R-:W-:Y:S01]  /*3ca0*/  IMAD R137, R68, UR5, RZ ;  /* 0x0000000544897c24 */ /* 0x000fe2000f8e02ff */
[----:B------:R-:W-:Y:S01]  /*3cb0*/  SEL R54, R4, R29, !P0 ;  /* 0x0000001d04367207 */ /* 0x000fe20004000000 */
[----:B------:R-:W-:Y:S01]  /*3cc0*/  IMAD R45, R45, UR5, RZ ;  /* 0x000000052d2d7c24 */ /* 0x000fe2000f8e02ff */
[----:B------:R-:W-:Y:S01]  /*3cd0*/  R2UR UR56, R69 ;  /* 0x00000000453872ca */ /* 0x000fe200000e0000 */
[----:B------:R-:W-:Y:S01]  /*3ce0*/  IMAD R69, R6, UR5, RZ ;  /* 0x0000000506457c24 */ /* 0x000fe2000f8e02ff */
[----:B------:R-:W-:Y:S01]  /*3cf0*/  SEL R15, R4, R15, !P0 ;  /* 0x0000000f040f7207 */ /* 0x000fe20004000000 */
[----:B------:R-:W-:Y:S01]  /*3d00*/  IMAD R107, R54, UR5, RZ ;  /* 0x00000005366b7c24 */ /* 0x000fe2000f8e02ff */
[C---:B------:R-:W-:Y:S01]  /*3d10*/  SEL R29, R4.reuse, R84, !P0 ;  /* 0x00000054041d7207 */ /* 0x040fe20004000000 */
[----:B------:R-:W-:Y:S01]  /*3d20*/  IMAD R25, R25, UR5, RZ ;  /* 0x0000000519197c24 */ /* 0x000fe2000f8e02ff */
[----:B------:R-:W-:-:S02]  /*3d30*/  SEL R10, R4, R24, !P0 ;  /* 0x00000018040a7207 */ /* 0x000fc40004000000 */
[C---:B------:R-:W-:Y:S01]  /*3d40*/  SEL R51, R4.reuse, R26, !P0 ;  /* 0x0000001a04337207 */ /* 0x040fe20004000000 */
[----:B------:R-:W-:Y:S01]  /*3d50*/  @!P6 IMAD.MOV R3, RZ, RZ, -R3 ;  /* 0x000000ffff03e224 */ /* 0x000fe200078e0a03 */
[----:B------:R-:W-:Y:S01]  /*3d60*/  SEL R52, R4, R27, !P0 ;  /* 0x0000001b04347207 */ /* 0x000fe20004000000 */
[----:B------:R-:W-:Y:S01]  /*3d70*/  IMAD R101, R10, UR5, RZ ;  /* 0x000000050a657c24 */ /* 0x000fe2000f8e02ff */
[C---:B------:R-:W-:Y:S01]  /*3d80*/  SEL R53, R4.reuse, R28, !P0 ;  /* 0x0000001c04357207 */ /* 0x040fe20004000000 */
[----:B------:R-:W-:Y:S01]  /*3d90*/  IMAD R51, R51, UR5, RZ ;  /* 0x0000000533337c24 */ /* 0x000fe2000f8e02ff */
[----:B------:R-:W-:Y:S01]  /*3da0*/  SEL R55, R4, R30, !P0 ;  /* 0x0000001e04377207 */ /* 0x000fe20004000000 */
[----:B------:R-:W-:Y:S01]  /*3db0*/  IMAD R105, R52, UR5, RZ ;  /* 0x0000000534697c24 */ /* 0x000fe2000f8e02ff */
[C---:B------:R-:W-:Y:S01]  /*3dc0*/  SEL R56, R4.reuse, R31, !P0 ;  /* 0x0000001f04387207 */ /* 0x040fe20004000000 */
[----:B------:R-:W-:Y:S01]  /*3dd0*/  IMAD R53, R53, UR5, RZ ;  /* 0x0000000535357c24 */ /* 0x000fe2000f8e02ff */
[C---:B------:R-:W-:Y:S01]  /*3de0*/  SEL R57, R4.reuse, R32, !P0 ;  /* 0x0000002004397207 */ /* 0x040fe20004000000 */
[----:B------:R-:W-:Y:S01]  /*3df0*/  IMAD R55, R55, UR5, RZ ;  /* 0x0000000537377c24 */ /* 0x000fe2000f8e02ff */
        /* <DEDUP_REMOVED lines=18> */
[----:B------:R-:W-:Y:S01]  /*3f20*/  SHF.R.S32.HI R6, RZ, 0x1f, R5 ;  /* 0x0000001fff067819 */ /* 0x000fe20000011405 */
[----:B------:R-:W-:Y:S01]  /*3f30*/  IMAD R127, R65, UR5, RZ ;  /* 0x00000005417f7c24 */ /* 0x000fe2000f8e02ff */
[----:B------:R-:W-:Y:S01]  /*3f40*/  IADD3 R84, P5, R5, R204, RZ ;  /* 0x000000cc05547210 */ /* 0x000fe20007fbe0ff */
[----:B------:R-:W-:Y:S01]  /*3f50*/  IMAD R135, R67, UR5, RZ ;  /* 0x0000000543877c24 */ /* 0x000fe2000f8e02ff */
[C---:B------:R-:W-:Y:S01]  /*3f60*/  SEL R8, R4.reuse, R8, !P0 ;  /* 0x0000000804087207 */ /* 0x040fe20004000000 */
[----:B------:R-:W-:Y:S01]  /*3f70*/  IMAD R29, R29, UR5, RZ ;  /* 0x000000051d1d7c24 */ /* 0x000fe2000f8e02ff */
[----:B------:R-:W-:-:S02]  /*3f80*/  SEL R9, R4, R9, !P0 ;  /* 0x0000000904097207 */ /* 0x000fc40004000000 */
[C---:B------:R-:W-:Y:S02]  /*3f90*/  SEL R12, R4.reuse, R12, !P0 ;  /* 0x0000000c040c7207 */ /* 0x040fe40004000000 */
[C---:B------:R-:W-:Y:S01]  /*3fa0*/  SEL R11, R4.reuse, R11, !P0 ;  /* 0x0000000b040b7207 */ /* 0x040fe20004000000 */
[----:B------:R-:W-:Y:S01]  /*3fb0*/  IMAD R9, R9, UR5, RZ ;  /* 0x0000000509097c24 */ /* 0x000fe2000f8e02ff */
[C---:B------:R-:W-:Y:S02]  /*3fc0*/  SEL R13, R4.reuse, R13, !P0 ;  /* 0x0000000d040d7207 */ /* 0x040fe40004000000 */
[C---:B------:R-:W-:Y:S01]  /*3fd0*/  SEL R14, R4.reuse, R14, !P0 ;  /* 0x0000000e040e7207 */ /* 0x040fe20004000000 */
[----:B------:R-:W-:Y:S01]  /*3fe0*/  IMAD R75, R11, UR5, RZ ;  /* 0x000000050b4b7c24 */ /* 0x000fe2000f8e02ff */
[C---:B------:R-:W-:Y:S02]  /*3ff0*/  SEL R16, R4.reuse, R16, !P0 ;  /* 0x0000001004107207 */ /* 0x040fe40004000000 */
[----:B------:R-:W-:Y:S01]  /*4000*/  SEL R17, R4, R17, !P0 ;  /* 0x0000001104117207 */ /* 0x000fe20004000000 */
[----:B------:R-:W-:Y:S01]  /*4010*/  IMAD R81, R14, UR5, RZ ;  /* 0x000000050e517c24 */ /* 0x000fe2000f8e02ff */
[----:B------:R-:W-:-:S02]  /*4020*/  SEL R18, R4, R18, !P0 ;  /* 0x0000001204127207 */ /* 0x000fc40004000000 */
[C---:B------:R-:W-:Y:S02]  /*4030*/  SEL R19, R4.reuse, R19, !P0 ;  /* 0x0000001304137207 */ /* 0x040fe40004000000 */
[C---:B------:R-:W-:Y:S02]  /*4040*/  SEL R20, R4.reuse, R20, !P0 ;  /* 0x0000001404147207 */ /* 0x040fe40004000000 */
[C---:B------:R-:W-:Y:S02]  /*4050*/  SEL R21, R4.reuse, R21, !P0 ;  /* 0x0000001504157207 */ /* 0x040fe40004000000 */
[C---:B------:R-:W-:Y:S02]  /*4060*/  SEL R23, R4.reuse, R23, !P0 ;  /* 0x0000001704177207 */ /* 0x040fe40004000000 */
[C---:B------:R-:W-:Y:S01]  /*4070*/  SEL R22, R4.reuse, R22, !P0 ;  /* 0x0000001604167207 */ /* 0x040fe20004000000 */
[----:B------:R-:W-:Y:S01]  /*4080*/  IMAD R95, R21, UR5, RZ ;  /* 0x00000005155f7c24 */ /* 0x000fe2000f8e02ff */
[C---:B------:R-:W-:Y:S01]  /*4090*/  SEL R42, R4.reuse, R42, !P0 ;  /* 0x0000002a042a7207 */ /* 0x040fe20004000000 */
[----:B------:R-:W-:Y:S01]  /*40a0*/  IMAD R97, R23, UR5, RZ ;  /* 0x0000000517617c24 */ /* 0x000fe2000f8e02ff */
[----:B------:R-:W-:Y:S01]  /*40b0*/  SEL R44, R4, R44, !P0 ;  /* 0x0000002c042c7207 */ /* 0x000fe20004000000 */
[----:B------:R-:W-:Y:S01]  /*40c0*/  IMAD R99, R22, UR5, RZ ;  /* 0x0000000516637c24 */ /* 0x000fe2000f8e02ff */
[----:B------:R-:W-:Y:S01]  /*40d0*/  SEL R46, R4, R46, !P0 ;  /* 0x0000002e042e7207 */ /* 0x000fe20004000000 */
[----:B------:R-:W-:Y:S01]  /*40e0*/  IMAD R131, R42, UR5, RZ ;  /* 0x000000052a837c24 */ /* 0x000fe2000f8e02ff */
[----:B------:R-:W-:Y:S01]  /*40f0*/  SEL R24, R4, R71, !P0 ;  /* 0x0000004704187207 */ /* 0x000fe20004000000 */
        /* <DEDUP_REMOVED lines=8> */
[----:B------:R-:W-:Y:S01]  /*4180*/  IMAD.X R15, R6, 0x1, R205, P5 ;  /* 0x00000001060f7824 */ /* 0x000fe200028e06cd */
        /* <DEDUP_REMOVED lines=20> */
[C---:B------:R-:W-:Y:S01]  /*42d0*/  SEL R33, R4.reuse, R80, !P0 ;  /* 0x0000005004217207 */ /* 0x040fe20004000000 */
[----:B------:R-:W-:Y:S01]  /*42e0*/  IMAD R27, R27, UR5, RZ ;  /* 0x000000051b1b7c24 */ /* 0x000fe2000f8e02ff */
[----:B------:R-:W-:-:S02]  /*42f0*/  SEL R35, R4, R82, !P0 ;  /* 0x0000005204237207 */ /* 0x000fc40004000000 */
[----:B------:R-:W-:Y:S02]  /*4300*/  SEL R36, R4, R86, !P0 ;  /* 0x0000005604247207 */ /* 0x000fe40004000000 */
[-C--:B------:R-:W-:Y:S01]  /*4310*/  IADD3 R4, P1, R41, R204.reuse, RZ ;  /* 0x000000cc29047210 */ /* 0x080fe20007f3e0ff */
[----:B------:R-:W-:Y:S01]  /*4320*/  IMAD R35, R35, UR5, RZ ;  /* 0x0000000523237c24 */ /* 0x000fe2000f8e02ff */
[----:B------:R-:W-:Y:S01]  /*4330*/  SHF.R.S32.HI R10, RZ, 0x1f, R7 ;  /* 0x0000001fff0a7819 */ /* 0x000fe20000011407 */
[----:B------:R-:W-:Y:S01]  /*4340*/  IMAD R36, R36, UR5, RZ ;  /* 0x0000000524247c24 */ /* 0x000fe2000f8e02ff */
[----:B------:R-:W-:Y:S02]  /*4350*/  R2UR UR58, R4 ;  /* 0x00000000043a72ca */ /* 0x000fe400000e0000 */
[-C--:B------:R-:W-:Y:S02]  /*4360*/  IADD3 R5, P5, R7, R204.reuse, RZ ;  /* 0x000000cc07057210 */ /* 0x080fe40007fbe0ff */
[----:B------:R-:W-:-:S02]  /*4370*/  IADD3 R4, P2, R45, R204, RZ ;  /* 0x000000cc2d047210 */ /* 0x000fc40007f5e0ff */
[----:B------:R-:W-:Y:S01]  /*4380*/  SHF.R.S32.HI R14, RZ, 0x1f, R9 ;  /* 0x0000001fff0e7819 */ /* 0x000fe20000011409 */
[----:B------:R-:W-:Y:S01]  /*4390*/  IMAD.X R19, R10, 0x1, R205, P5 ;  /* 0x000000010a137824 */ /* 0x000fe200028e06cd */
[----:B------:R-:W-:Y:S02]  /*43a0*/  R2UR UR54, R4 ;  /* 0x00000000043672ca */ /* 0x000fe400000e0000 */
[----:B------:R-:W-:Y:S02]  /*43b0*/  SHF.R.S32.HI R8, RZ, 0x1f, R69 ;  /* 0x0000001fff087819 */ /* 0x000fe40000011445 */
[-C--:B------:R-:W-:Y:S02]  /*43c0*/  IADD3 R4, P6, R69, R204.reuse, RZ ;  /* 0x000000cc45047210 */ /* 0x080fe40007fde0ff */
[-C--:B------:R-:W-:Y:S02]  /*43d0*/  IADD3 R9, P5, R9, R204.reuse, RZ ;  /* 0x000000cc09097210 */ /* 0x080fe40007fbe0ff */
[----:B------:R-:W-:Y:S01]  /*43e0*/  SHF.R.S32.HI R12, RZ, 0x1f, R71 ;  /* 0x0000001fff0c7819 */ /* 0x000fe20000011447 */
[----:B------:R-:W-:Y:S01]  /*43f0*/  IMAD.X R17, R8, 0x1, R205, P6 ;  /* 0x0000000108117824 */ /* 0x000fe200030e06cd */
[----:B------:R-:W-:Y:S01]  /*4400*/  SHF.R.S32.HI R18, RZ, 0x1f, R75 ;  /* 0x0000001fff127819 */ /* 0x000fe2000001144b */
[----:B------:R-:W-:Y:S01]  /*4410*/  IMAD.X R23, R14, 0x1, R205, P5 ;  /* 0x000000010e177824 */ /* 0x000fe200028e06cd */
[----:B------:R-:W-:-:S02]  /*4420*/  IADD3 R7, P6, R71, R204, RZ ;  /* 0x000000cc47077210 */ /* 0x000fc40007fde0ff */
[-C--:B------:R-:W-:Y:S02]  /*4430*/  IADD3 R13, P5, R75, R204.reuse, RZ ;  /* 0x000000cc4b0d7210 */ /* 0x080fe40007fbe0ff */
[----:B------:R-:W-:Y:S01]  /*4440*/  SHF.R.S32.HI R16, RZ, 0x1f, R73 ;  /* 0x0000001fff107819 */ /* 0x000fe20000011449 */
[----:B------:R-:W-:Y:S01]  /*4450*/  IMAD.X R21, R12, 0x1, R205, P6 ;  /* 0x000000010c157824 */ /* 0x000fe200030e06cd */
[----:B------:R-:W-:Y:S01]  /*4460*/  SHF.R.S32.HI R22, RZ, 0x1f, R79 ;  /* 0x0000001fff167819 */ /* 0x000fe2000001144f */
[--C-:B------:R-:W-:Y:S01]  /*4470*/  IMAD.X R59, R18, 0x1, R205.reuse, P5 ;  /* 0x00000001123b7824 */ /* 0x100fe200028e06cd */
[-C--:B------:R-:W-:Y:S02]  /*4480*/  IADD3 R11, P6, R73, R204.reuse, RZ ;  /* 0x000000cc490b7210 */ /* 0x080fe40007fde0ff */
[----:B------:R-:W-:Y:S02]  /*4490*/  IADD3 R8, P5, R79, R204, RZ ;  /* 0x000000cc4f087210 */ /* 0x000fe40007fbe0ff */
[----:B------:R-:W-:Y:S01]  /*44a0*/  ISETP.NE.AND P3, PT, R50, RZ, PT ;  /* 0x000000ff3200720c */ /* 0x000fe20003f65270 */
[----:B------:R-:W-:Y:S01]  /*44b0*/  IMAD.X R57, R16, 0x1, R205, P6 ;  /* 0x0000000110397824 */ /* 0x000fe200030e06cd */
[----:B------:R-:W-:Y:S01]  /*44c0*/  SHF.R.S32.HI R20, RZ, 0x1f, R77 ;  /* 0x0000001fff147819 */ /* 0x000fe2000001144d */
[----:B------:R-:W-:Y:S01]  /*44d0*/  IMAD.X R63, R22, 0x1, R205, P5 ;  /* 0x00000001163f7824 */ /* 0x000fe200028e06cd */
[----:B------:R-:W-:-:S02]  /*44e0*/  SHF.R.S32.HI R44, RZ, 0x1f, R85 ;  /* 0x0000001fff2c7819 */ /* 0x000fc40000011455 */
[-C--:B------:R-:W-:Y:S02]  /*44f0*/  IADD3 R6, P6, R77, R204.reuse, RZ ;  /* 0x000000cc4d067210 */ /* 0x080fe40007fde0ff */
[-C--:B------:R-:W-:Y:S02]  /*4500*/  IADD3 R12, P5, R85, R204.reuse, RZ ;  /* 0x000000cc550c7210 */ /* 0x080fe40007fbe0ff */
[----:B------:R-:W-:Y:S01]  /*4510*/  SHF.R.S32.HI R42, RZ, 0x1f, R81 ;  /* 0x0000001fff2a7819 */ /* 0x000fe20000011451 */
[----:B------:R-:W-:Y:S01]  /*4520*/  IMAD.X R61, R20, 0x1, R205, P6 ;  /* 0x00000001143d7824 */ /* 0x000fe200030e06cd */
[----:B------:R-:W-:Y:S01]  /*4530*/  SHF.R.S32.HI R48, RZ, 0x1f, R89 ;  /* 0x0000001fff307819 */ /* 0x000fe20000011459 */
[----:B------:R-:W-:Y:S01]  /*4540*/  IMAD.X R67, R44, 0x1, R205, P5 ;  /* 0x000000012c437824 */ /* 0x000fe200028e06cd */
[-C--:B------:R-:W-:Y:S02]  /*4550*/  IADD3 R10, P6, R81, R204.reuse, RZ ;  /* 0x000000cc510a7210 */ /* 0x080fe40007fde0ff */
[----:B------:R-:W-:-:S02]  /*4560*/  IADD3 R16, P5, R89, R204, RZ ;  /* 0x000000cc59107210 */ /* 0x000fc40007fbe0ff */
[----:B------:R-:W-:Y:S01]  /*4570*/  @!P3 LOP3.LUT R3, RZ, R50, RZ, 0x33, !PT ;  /* 0x00000032ff03b212 */ /* 0x000fe200078e33ff */
[----:B------:R-:W-:Y:S01]  /*4580*/  IMAD.X R65, R42, 0x1, R205, P6 ;  /* 0x000000012a417824 */ /* 0x000fe200030e06cd */
[----:B------:R-:W-:Y:S01]  /*4590*/  SHF.R.S32.HI R46, RZ, 0x1f, R87 ;  /* 0x0000001fff2e7819 */ /* 0x000fe20000011457 */
[----:B------:R-:W-:Y:S01]  /*45a0*/  IMAD.X R71, R48, 0x1, R205, P5 ;  /* 0x0000000130477824 */ /* 0x000fe200028e06cd */
[----:B------:R-:W-:Y:S02]  /*45b0*/  SHF.R.S32.HI R52, RZ, 0x1f, R93 ;  /* 0x0000001fff347819 */ /* 0x000fe4000001145d */
[-C--:B------:R-:W-:Y:S02]  /*45c0*/  IADD3 R14, P6, R87, R204.reuse, RZ ;  /* 0x000000cc570e7210 */ /* 0x080fe40007fde0ff */
[-C--:B------:R-:W-:Y:S02]  /*45d0*/  IADD3 R20, P5, R93, R204.reuse, RZ ;  /* 0x000000cc5d147210 */ /* 0x080fe40007fbe0ff */
[----:B------:R-:W-:Y:S01]  /*45e0*/  IADD3 R50, P3, R43, R204, RZ ;  /* 0x000000cc2b327210 */ /* 0x000fe20007f7e0ff */
[----:B------:R-:W-:Y:S01]  /*45f0*/  IMAD.X R69, R46, 0x1, R205, P6 ;  /* 0x000000012e457824 */ /* 0x000fe200030e06cd */
[----:B------:R-:W-:Y:S01]  /*4600*/  SHF.R.S32.HI R60, RZ, 0x1f, R97 ;  /* 0x0000001fff3c7819 */ /* 0x000fe20000011461 */
[----:B------:R-:W-:Y:S01]  /*4610*/  IMAD.X R75, R52, 0x1, R205, P5 ;  /* 0x00000001344b7824 */ /* 0x000fe200028e06cd */
[----:B------:R-:W-:-:S02]  /*4620*/  R2UR UR55, R50 ;  /* 0x00000000323772ca */ /* 0x000fc400000e0000 */
        /* <DEDUP_REMOVED lines=12> */
[----:B------:R-:W-:Y:S01]  /*46f0*/  IMAD.X R83, R64, 0x1, R205, P5 ;  /* 0x0000000140537824 */ /* 0x000fe200028e06cd */
[-C--:B------:R-:W-:Y:S02]  /*4700*/  IADD3 R58, P6, R99, R204.reuse, RZ ;  /* 0x000000cc633a7210 */ /* 0x080fe40007fde0ff */
[-C--:B------:R-:W-:Y:S01]  /*4710*/  IADD3 R64, P5, R51, R204.reuse, RZ ;  /* 0x000000cc33407210 */ /* 0x080fe20007fbe0ff */
[----:B------:R-:W-:Y:S01]  /*4720*/  IMAD R51, R24, UR5, RZ ;  /* 0x0000000518337c24 */ /* 0x000fe2000f8e02ff */
[----:B------:R-:W-:Y:S01]  /*4730*/  SHF.R.S32.HI R66, RZ, 0x1f, R103 ;  /* 0x0000001fff427819 */ /* 0x000fe20000011467 */
[----:B------:R-:W-:Y:S01]  /*4740*/  IMAD.X R81, R62, 0x1, R205, P6 ;  /* 0x000000013e517824 */ /* 0x000fe200030e06cd */
[----:B------:R-:W-:Y:S01]  /*4750*/  SHF.R.S32.HI R72, RZ, 0x1f, R53 ;  /* 0x0000001fff487819 */ /* 0x000fe20000011435 */
[--C-:B------:R-:W-:Y:S01]  /*4760*/  IMAD.X R87, R68, 0x1, R205.reuse, P5 ;  /* 0x0000000144577824 */ /* 0x100fe200028e06cd */
[-C--:B------:R-:W-:Y:S01]  /*4770*/  IADD3 R62, P6, R103, R204.reuse, RZ ;  /* 0x000000cc673e7210 */ /* 0x080fe20007fde0ff */
[----:B------:R-:W-:Y:S01]  /*4780*/  IMAD R103, R39, UR5, RZ ;  /* 0x0000000527677c24 */ /* 0x000fe2000f8e02ff */
[-C--:B------:R-:W-:Y:S01]  /*4790*/  IADD3 R68, P5, R53, R204.reuse, RZ ;  /* 0x000000cc35447210 */ /* 0x080fe20007fbe0ff */
[----:B------:R-:W-:Y:S01]  /*47a0*/  IMAD R53, R26, UR5, RZ ;  /* 0x000000051a357c24 */ /* 0x000fe2000f8e02ff */
[----:B------:R-:W-:Y:S01]  /*47b0*/  IADD3 R70, P0, R47, R204, RZ ;  /* 0x000000cc2f467210 */ /* 0x000fe20007f1e0ff */
[----:B------:R-:W-:Y:S01]  /*47c0*/  IMAD.X R85, R66, 0x1, R205, P6 ;  /* 0x0000000142557824 */ /* 0x000fe200030e06cd */
[----:B------:R-:W-:Y:S01]  /*47d0*/  SHF.R.S32.HI R76, RZ, 0x1f, R55 ;  /* 0x0000001fff4c7819 */ /* 0x000fe20000011437 */
[----:B------:R-:W-:Y:S01]  /*47e0*/  IMAD.X R91, R72, 0x1, R205, P5 ;  /* 0x00000001485b7824 */ /* 0x000fe200028e06cd */
[----:B------:R-:W-:-:S02]  /*47f0*/  R2UR UR57, R70 ;  /* 0x00000000463972ca */ /* 0x000fc400000e0000 */
[----:B------:R-:W-:Y:S02]  /*4800*/  SHF.R.S32.HI R70, RZ, 0x1f, R105 ;  /* 0x0000001fff467819 */ /* 0x000fe40000011469 */
[-C--:B------:R-:W-:Y:S02]  /*4810*/  IADD3 R66, P6, R105, R204.reuse, RZ ;  /* 0x000000cc69427210 */ /* 0x080fe40007fde0ff */
[-C--:B------:R-:W-:Y:S01]  /*4820*/  IADD3 R72, P5, R55, R204.reuse, RZ ;  /* 0x000000cc37487210 */ /* 0x080fe20007fbe0ff */
[----:B------:R-:W-:Y:S01]  /*4830*/  IMAD R55, R40, UR5, RZ ;  /* 0x0000000528377c24 */ /* 0x000fe2000f8e02ff */
[----:B------:R-:W-:Y:S01]  /*4840*/  SHF.R.S32.HI R92, RZ, 0x1f, R107 ;  /* 0x0000001fff5c7819 */ /* 0x000fe2000001146b */
[----:B------:R-:W-:Y:S01]  /*4850*/  IMAD.X R89, R70, 0x1, R205, P6 ;  /* 0x0000000146597824 */ /* 0x000fe200030e06cd */
[----:B------:R-:W-:Y:S01]  /*4860*/  SHF.R.S32.HI R42, RZ, 0x1f, R111 ;  /* 0x0000001fff2a7819 */ /* 0x000fe2000001146f */
[----:B------:R-:W-:Y:S01]  /*4870*/  IMAD.X R93, R76, 0x1, R205, P5 ;  /* 0x000000014c5d7824 */ /* 0x000fe200028e06cd */
[-C--:B------:R-:W-:Y:S01]  /*4880*/  IADD3 R70, P6, R107, R204.reuse, RZ ;  /* 0x000000cc6b467210 */ /* 0x080fe20007fde0ff */
[----:B------:R-:W-:Y:S01]  /*4890*/  IMAD R107, R34, UR5, RZ ;  /* 0x00000005226b7c24 */ /* 0x000fe2000f8e02ff */
[----:B------:R-:W-:-:S02]  /*48a0*/  IADD3 R76, P5, R111, R204, RZ ;  /* 0x000000cc6f4c7210 */ /* 0x000fc40007fbe0ff */
[----:B------:R-:W-:Y:S01]  /*48b0*/  SHF.R.S32.HI R94, RZ, 0x1f, R109 ;  /* 0x0000001fff5e7819 */ /* 0x000fe2000001146d */
[----:B------:R-:W-:Y:S01]  /*48c0*/  IMAD.X R92, R92, 0x1, R205, P6 ;  /* 0x000000015c5c7824 */ /* 0x000fe200030e06cd */
[----:B------:R-:W-:Y:S01]  /*48d0*/  SHF.R.S32.HI R44, RZ, 0x1f, R115 ;  /* 0x0000001fff2c7819 */ /* 0x000fe20000011473 */
[----:B------:R-:W-:Y:S01]  /*48e0*/  IMAD.X R95, R42, 0x1, R205, P5 ;  /* 0x000000012a5f7824 */ /* 0x000fe200028e06cd */
        /* <DEDUP_REMOVED lines=21> */
[--C-:B------:R-:W-:Y:S01]  /*4a40*/  IMAD.X R100, R100, 0x1, R205.reuse, P6 ;  /* 0x0000000164647824 */ /* 0x100fe200030e06cd */
[-C--:B------:R-:W-:Y:S01]  /*4a50*/  IADD3 R90, P6, R125, R204.reuse, RZ ;  /* 0x000000cc7d5a7210 */ /* 0x080fe20007fde0ff */
[----:B------:R-:W-:Y:S01]  /*4a60*/  IMAD.X R181, R42, 0x1, R205, P5 ;  /* 0x000000012ab57824 */ /* 0x000fe200028e06cd */
[----:B------:R-:W-:Y:S02]  /*4a70*/  SHF.R.S32.HI R46, RZ, 0x1f, R131 ;  /* 0x0000001fff2e7819 */ /* 0x000fe40000011483 */
[----:B------:R-:W-:Y:S01]  /*4a80*/  IADD3 R186, P5, R131, R204, RZ ;  /* 0x000000cc83ba7210 */ /* 0x000fe20007fbe0ff */
[----:B------:R-:W-:Y:S01]  /*4a90*/  IMAD.X R102, R102, 0x1, R205, P6 ;  /* 0x0000000166667824 */ /* 0x000fe200030e06cd */
[----:B------:R-:W-:-:S02]  /*4aa0*/  SHF.R.S32.HI R44, RZ, 0x1f, R129 ;  /* 0x0000001fff2c7819 */ /* 0x000fc40000011481 */
[-C--:B------:R-:W-:Y:S01]  /*4ab0*/  IADD3 R184, P6, R129, R204.reuse, RZ ;  /* 0x000000cc81b87210 */ /* 0x080fe20007fde0ff */
[----:B------:R-:W-:Y:S01]  /*4ac0*/  IMAD.X R185, R46, 0x1, R205, P5 ;  /* 0x000000012eb97824 */ /* 0x000fe200028e06cd */
[----:B------:R-:W-:Y:S02]  /*4ad0*/  SHF.R.S32.HI R42, RZ, 0x1f, R135 ;  /* 0x0000001fff2a7819 */ /* 0x000fe40000011487 */
[-C--:B------:R-:W-:Y:S01]  /*4ae0*/  IADD3 R190, P5, R135, R204.reuse, RZ ;  /* 0x000000cc87be7210 */ /* 0x080fe20007fbe0ff */
[----:B------:R-:W-:Y:S01]  /*4af0*/  IMAD.X R183, R44, 0x1, R205, P6 ;  /* 0x000000012cb77824 */ /* 0x000fe200030e06cd */
[----:B------:R-:W-:Y:S02]  /*4b00*/  SHF.R.S32.HI R44, RZ, 0x1f, R137 ;  /* 0x0000001fff2c7819 */ /* 0x000fe40000011489 */
[----:B------:R-:W-:Y:S01]  /*4b10*/  SHF.R.S32.HI R24, RZ, 0x1f, R25 ;  /* 0x0000001fff187819 */ /* 0x000fe20000011419 */
[----:B------:R-:W-:Y:S01]  /*4b20*/  IMAD.X R189, R42, 0x1, R205, P5 ;  /* 0x000000012abd7824 */ /* 0x000fe200028e06cd */
[----:B------:R-:W-:-:S02]  /*4b30*/  IADD3 R192, P5, R137, R204, RZ ;  /* 0x000000cc89c07210 */ /* 0x000fc40007fbe0ff */
[----:B------:R-:W-:Y:S02]  /*4b40*/  SHF.R.S32.HI R42, RZ, 0x1f, R139 ;  /* 0x0000001fff2a7819 */ /* 0x000fe4000001148b */
[----:B------:R-:W-:Y:S01]  /*4b50*/  SHF.R.S32.HI R26, RZ, 0x1f, R51 ;  /* 0x0000001fff1a7819 */ /* 0x000fe20000011433 */
[----:B------:R-:W-:Y:S01]  /*4b60*/  IMAD.X R191, R44, 0x1, R205, P5 ;  /* 0x000000012cbf7824 */ /* 0x000fe200028e06cd */
[-C--:B------:R-:W-:Y:S02]  /*4b70*/  IADD3 R194, P5, R139, R204.reuse, RZ ;  /* 0x000000cc8bc27210 */ /* 0x080fe40007fbe0ff */
[----:B------:R-:W-:Y:S02]  /*4b80*/  SHF.R.S32.HI R44, RZ, 0x1f, R41 ;  /* 0x0000001fff2c7819 */ /* 0x000fe40000011429 */
[----:B------:R-:W-:Y:S01]  /*4b90*/  SHF.R.S32.HI R48, RZ, 0x1f, R133 ;  /* 0x0000001fff307819 */ /* 0x000fe20000011485 */
[----:B------:R-:W-:Y:S01]  /*4ba0*/  IMAD.X R193, R42, 0x1, R205, P5 ;  /* 0x000000012ac17824 */ /* 0x000fe200028e06cd */
[-C--:B------:R-:W-:Y:S01]  /*4bb0*/  IADD3 R196, P5, R25, R204.reuse, RZ ;  /* 0x000000cc19c47210 */ /* 0x080fe20007fbe0ff */
[----:B------:R-:W-:Y:S01]  /*4bc0*/  IMAD R25, R38, UR5, RZ ;  /* 0x0000000526197c24 */ /* 0x000fe2000f8e02ff */
[----:B------:R-:W-:Y:S01]  /*4bd0*/  SHF.R.S32.HI R42, RZ, 0x1f, R47 ;  /* 0x0000001fff2a7819 */ /* 0x000fe2000001142f */
[--C-:B------:R-:W-:Y:S01]  /*4be0*/  IMAD.X R44, R44, 0x1, R205.reuse, P1 ;  /* 0x000000012c2c7824 */ /* 0x100fe200008e06cd */
[-C--:B------:R-:W-:Y:S01]  /*4bf0*/  IADD3 R188, P6, R133, R204.reuse, RZ ;  /* 0x000000cc85bc7210 */ /* 0x080fe20007fde0ff */
[----:B------:R-:W-:Y:S01]  /*4c00*/  IMAD.X R195, R24, 0x1, R205, P5 ;  /* 0x0000000118c37824 */ /* 0x000fe200028e06cd */
[-C--:B------:R-:W-:Y:S01]  /*4c10*/  IADD3 R198, P5, R51, R204.reuse, RZ ;  /* 0x000000cc33c67210 */ /* 0x080fe20007fbe0ff */
[----:B------:R-:W-:Y:S01]  /*4c20*/  IMAD R51, R37, UR5, RZ ;  /* 0x0000000525337c24 */ /* 0x000fe2000f8e02ff */
[----:B------:R-:W-:Y:S01]  /*4c30*/  SHF.R.S32.HI R24, RZ, 0x1f, R53 ;  /* 0x0000001fff187819 */ /* 0x000fe20000011435 */
[--C-:B------:R-:W-:Y:S01]  /*4c40*/  IMAD.X R42, R42, 0x1, R205.reuse, P0 ;  /* 0x000000012a2a7824 */ /* 0x100fe200000e06cd */
[-C--:B------:R-:W-:Y:S01]  /*4c50*/  IADD3 R38, P1, R55, R204.reuse, RZ ;  /* 0x000000cc37267210 */ /* 0x080fe20007f3e0ff */
[--C-:B------:R-:W-:Y:S01]  /*4c60*/  IMAD.X R197, R26, 0x1, R205.reuse, P5 ;  /* 0x000000011ac57824 */ /* 0x100fe200028e06cd */
[-C--:B------:R-:W-:Y:S01]  /*4c70*/  IADD3 R200, P5, R53, R204.reuse, RZ ;  /* 0x000000cc35c87210 */ /* 0x080fe20007fbe0ff */
[----:B------:R-:W-:Y:S01]  /*4c80*/  IMAD.X R187, R48, 0x1, R205, P6 ;  /* 0x0000000130bb7824 */ /* 0x000fe200030e06cd */
[----:B------:R-:W-:Y:S01]  /*4c90*/  SHF.R.S32.HI R26, RZ, 0x1f, R49 ;  /* 0x0000001fff1a7819 */ /* 0x000fe20000011431 */
[----:B------:R-:W-:Y:S01]  /*4ca0*/  IMAD R53, R32, UR5, RZ ;  /* 0x0000000520357c24 */ /* 0x000fe2000f8e02ff */
[-C--:B------:R-:W-:Y:S01]  /*4cb0*/  IADD3 R37, P0, R51, R204.reuse, RZ ;  /* 0x000000cc33257210 */ /* 0x080fe20007f1e0ff */
[--C-:B------:R-:W-:Y:S01]  /*4cc0*/  IMAD.X R199, R24, 0x1, R205.reuse, P5 ;  /* 0x0000000118c77824 */ /* 0x100fe200028e06cd */
[-C--:B------:R-:W-:Y:S01]  /*4cd0*/  IADD3 R39, P5, R25, R204.reuse, RZ ;  /* 0x000000cc19277210 */ /* 0x080fe20007fbe0ff */
[----:B------:R-:W-:Y:S01]  /*4ce0*/  IMAD.X R41, R26, 0x1, R205, P4 ;  /* 0x000000011a297824 */ /* 0x000fe200020e06cd */
[----:B------:R-:W-:Y:S01]  /*4cf0*/  IADD3 R24, P4, R103, R204, RZ ;  /* 0x000000cc67187210 */ /* 0x000fe20007f9e0ff */
[----:B------:R-:W-:Y:S01]  /*4d00*/  IMAD R47, R28, UR5, RZ ;  /* 0x000000051c2f7c24 */ /* 0x000fe2000f8e02ff */
[----:B------:R-:W-:Y:S01]  /*4d10*/  R2UR UR51, R38 ;  /* 0x00000000263372ca */ /* 0x000fe200000e0000 */
[----:B------:R-:W-:Y:S01]  /*4d20*/  IMAD R49, R31, UR5, RZ ;  /* 0x000000051f317c24 */ /* 0x000fe2000f8e02ff */
[----:B------:R-:W-:-:S02]  /*4d30*/  R2UR UR49, R24 ;  /* 0x00000000183172ca */ /* 0x000fc400000e0000 */
[----:B------:R-:W-:Y:S02]  /*4d40*/  SHF.R.S32.HI R24, RZ, 0x1f, R45 ;  /* 0x0000001fff187819 */ /* 0x000fe4000001142d */
[----:B------:R-:W-:Y:S02]  /*4d50*/  SHF.R.S32.HI R26, RZ, 0x1f, R25 ;  /* 0x0000001fff1a7819 */ /* 0x000fe40000011419 */
[-C--:B------:R-:W-:Y:S02]  /*4d60*/  IADD3 R46, P6, R141, R204.reuse, RZ ;  /* 0x000000cc8d2e7210 */ /* 0x080fe40007fde0ff */
[----:B------:R-:W-:Y:S02]  /*4d70*/  SHF.R.S32.HI R38, RZ, 0x1f, R141 ;  /* 0x0000001fff267819 */ /* 0x000fe4000001148d */
[----:B------:R-:W-:Y:S01]  /*4d80*/  R2UR UR52, R39 ;  /* 0x00000000273472ca */ /* 0x000fe200000e0000 */
[--C-:B------:R-:W-:Y:S01]  /*4d90*/  IMAD.X R39, R24, 0x1, R205.reuse, P2 ;  /* 0x0000000118277824 */ /* 0x100fe200010e06cd */
[----:B------:R-:W-:Y:S01]  /*4da0*/  R2UR UR50, R37 ;  /* 0x00000000253272ca */ /* 0x000fe200000e0000 */
[----:B------:R-:W-:Y:S01]  /*4db0*/  IMAD.X R37, R26, 0x1, R205, P5 ;  /* 0x000000011a257824 */ /* 0x000fe200028e06cd */
[----:B------:R-:W-:Y:S01]  /*4dc0*/  SHF.R.S32.HI R40, RZ, 0x1f, R43 ;  /* 0x0000001fff287819 */ /* 0x000fe2000001142b */
[--C-:B------:R-:W-:Y:S01]  /*4dd0*/  IMAD.X R38, R38, 0x1, R205.reuse, P6 ;  /* 0x0000000126267824 */ /* 0x100fe200030e06cd */
[-C--:B------:R-:W-:Y:S01]  /*4de0*/  IADD3 R24, P5, R107, R204.reuse, RZ ;  /* 0x000000cc6b187210 */ /* 0x080fe20007fbe0ff */
[----:B------:R-:W-:Y:S01]  /*4df0*/  IMAD R43, R33, UR5, RZ ;  /* 0x00000005212b7c24 */ /* 0x000fe2000f8e02ff */
[-C--:B------:R-:W-:Y:S01]  /*4e00*/  IADD3 R25, P6, R53, R204.reuse, RZ ;  /* 0x000000cc35197210 */ /* 0x080fe20007fde0ff */
[----:B------:R-:W-:Y:S01]  /*4e10*/  IMAD.X R40, R40, 0x1, R205, P3 ;  /* 0x0000000128287824 */ /* 0x000fe200018e06cd */
[----:B------:R-:W-:-:S02]  /*4e20*/  IADD3 R31, P3, R47, R204, RZ ;  /* 0x000000cc2f1f7210 */ /* 0x000fc40007f7e0ff */
[----:B------:R-:W-:Y:S02]  /*4e30*/  R2UR UR45, R24 ;  /* 0x00000000182d72ca */ /* 0x000fe400000e0000 */
[----:B------:R-:W-:Y:S02]  /*4e40*/  SHF.R.S32.HI R34, RZ, 0x1f, R55 ;  /* 0x0000001fff227819 */ /* 0x000fe40000011437 */
[----:B------:R-:W-:Y:S02]  /*4e50*/  CS2R R54, SRZ ;  /* 0x0000000000367805 */ /* 0x000fe4000001ff00 */
[----:B------:R-:W-:Y:S02]  /*4e60*/  SHF.R.S32.HI R26, RZ, 0x1f, R47 ;  /* 0x0000001fff1a7819 */ /* 0x000fe4000001142f */
[----:B------:R-:W-:Y:S01]  /*4e70*/  R2UR UR46, R25 ;  /* 0x00000000192e72ca */ /* 0x000fe200000e0000 */
[----:B------:R-:W-:Y:S01]  /*4e80*/  IMAD R25, R30, UR5, RZ ;  /* 0x000000051e197c24 */ /* 0x000fe2000f8e02ff */
[----:B------:R-:W-:Y:S01]  /*4e90*/  SHF.R.S32.HI R24, RZ, 0x1f, R51 ;  /* 0x0000001fff187819 */ /* 0x000fe20000011433 */
[--C-:B------:R-:W-:Y:S01]  /*4ea0*/  IMAD.X R34, R34, 0x1, R205.reuse, P1 ;  /* 0x0000000122227824 */ /* 0x100fe200008e06cd */
[----:B------:R-:W-:Y:S01]  /*4eb0*/  R2UR UR48, R31 ;  /* 0x000000001f3072ca */ /* 0x000fe200000e0000 */
[--C-:B------:R-:W-:Y:S01]  /*4ec0*/  IMAD.X R31, R26, 0x1, R205.reuse, P3 ;  /* 0x000000011a1f7824 */ /* 0x100fe200018e06cd */
[----:B------:R-:W-:Y:S01]  /*4ed0*/  R2UR UR53, R46 ;  /* 0x000000002e3572ca */ /* 0x000fe200000e0000 */
[----:B------:R-:W-:Y:S01]  /*4ee0*/  IMAD.X R33, R24, 0x1, R205, P0 ;  /* 0x0000000118217824 */ /* 0x000fe200000e06cd */
[-C--:B------:R-:W-:Y:S01]  /*4ef0*/  IADD3 R45, P1, R27, R204.reuse, RZ ;  /* 0x000000cc1b2d7210 */ /* 0x080fe20007f3e0ff */
[----:B------:R-:W-:Y:S01]  /*4f00*/  ULDC UR5, c[0x0][0x234] ;  /* 0x00008d0000057ab9 */ /* 0x000fe20000000800 */
[----:B------:R-:W-:Y:S01]  /*4f10*/  SHF.R.S32.HI R26, RZ, 0x1f, R27 ;  /* 0x0000001fff1a7819 */ /* 0x000fe2000001141b */
[----:B------:R-:W-:Y:S01]  /*4f20*/  IMAD R3, R3, UR5, RZ ;  /* 0x0000000503037c24 */ /* 0x000fe2000f8e02ff */
[----:B------:R-:W-:-:S02]  /*4f30*/  IADD3 R30, P0, R25, R204, RZ ;  /* 0x000000cc191e7210 */ /* 0x000fc40007f1e0ff */
[----:B------:R-:W-:Y:S01]  /*4f40*/  SHF.R.S32.HI R46, RZ, 0x1f, R25 ;  /* 0x0000001fff2e7819 */ /* 0x000fe20000011419 */
[----:B------:R-:W-:Y:S01]  /*4f50*/  IMAD.X R27, R26, 0x1, R205, P1 ;  /* 0x000000011a1b7824 */ /* 0x000fe200008e06cd */
[----:B------:R-:W-:Y:S02]  /*4f60*/  SHF.R.S32.HI R32, RZ, 0x1f, R103 ;  /* 0x0000001fff207819 */ /* 0x000fe40000011467 */
[----:B------:R-:W-:Y:S01]  /*4f70*/  LOP3.LUT R111, R2, 0x4, RZ, 0xfc, !PT ;  /* 0x00000004026f7812 */ /* 0x000fe200078efcff */
[--C-:B------:R-:W-:Y:S01]  /*4f80*/  IMAD.X R26, R46, 0x1, R205.reuse, P0 ;  /* 0x000000012e1a7824 */ /* 0x100fe200000e06cd */
[----:B------:R-:W-:Y:S01]  /*4f90*/  IADD3 R103, P0, R3, UR16, RZ ;  /* 0x0000001003677c10 */ /* 0x000fe2000ff1e0ff */
[----:B------:R-:W-:Y:S01]  /*4fa0*/  IMAD.X R32, R32, 0x1, R205, P4 ;  /* 0x0000000120207824 */ /* 0x000fe200020e06cd */
[C---:B------:R-:W-:Y:S01]  /*4fb0*/  LEA.HI R109, R106.reuse, 0x4e, RZ, 0x1a ;  /* 0x0000004e6a6d7811 */ /* 0x040fe200078fd0ff */
[----:B------:R-:W-:Y:S01]  /*4fc0*/  IMAD R111, R111, UR22, RZ ;  /* 0x000000166f6f7c24 */ /* 0x000fe2000f8e02ff */
[----:B------:R-:W-:Y:S01]  /*4fd0*/  LEA.HI.X.SX32 R104, R3, UR17, 0x1, P0 ;  /* 0x0000001103687c11 */ /* 0x000fe200080f0eff */
[----:B------:R-:W-:Y:S01]  /*4fe0*/  UMOV UR16, URZ ;  /* 0x0000003f00107c82 */ /* 0x000fe20008000000 */
[----:B------:R-:W0:Y:S01]  /*4ff0*/  LDC R3, c[0x0][0x238] ;  /* 0x00008e00ff037b82 */ /* 0x000e220000000800 */
[----:B------:R-:W-:Y:S01]  /*5000*/  R2UR UR32, R37 ;  /* 0x00000000252072ca */ /* 0x000fe200000e0000 */
[----:B------:R-:W-:Y:S01]  /*5010*/  IMAD.SHL.U32 R37, R106, 0x10, RZ ;  /* 0x000000106a257824 */ /* 0x000fe200078e00ff */
[----:B------:R-:W-:Y:S01]  /*5020*/  LOP3.LUT R113, R2, 0x6, RZ, 0xfc, !PT ;  /* 0x0000000602717812 */ /* 0x000fe200078efcff */
[----:B------:R-:W-:Y:S01]  /*5030*/  UIADD3.X UR22, UR16, 0x40000040, URZ, UP1, !UPT ;  /* 0x4000004010167890 */ /* 0x000fe20008ffe43f */
[-C--:B------:R-:W-:Y:S01]  /*5040*/  IADD3 R28, P2, R49, R204.reuse, RZ ;  /* 0x000000cc311c7210 */ /* 0x080fe20007f5e0ff */
[----:B------:R-:W-:Y:S01]  /*5050*/  UMOV UR17, URZ ;  /* 0x0000003f00117c82 */ /* 0x000fe20008000000 */
[----:B------:R-:W-:Y:S01]  /*5060*/  IADD3 R24, P3, R35, R204, RZ ;  /* 0x000000cc23187210 */ /* 0x000fe20007f7e0ff */
[----:B------:R-:W-:Y:S01]  /*5070*/  IMAD R113, R113, UR21, RZ ;  /* 0x0000001571717c24 */ /* 0x000fe2000f8e02ff */
[----:B------:R-:W-:-:S02]  /*5080*/  R2UR UR43, R30 ;  /* 0x000000001e2b72ca */ /* 0x000fc400000e0000 */
[----:B------:R-:W-:Y:S02]  /*5090*/  CS2R R46, SRZ ;  /* 0x00000000002e7805 */ /* 0x000fe4000001ff00 */
[----:B------:R-:W-:Y:S02]  /*50a0*/  SHF.R.S32.HI R30, RZ, 0x1f, R49 ;  /* 0x0000001fff1e7819 */ /* 0x000fe40000011431 */
[----:B------:R-:W-:Y:S02]  /*50b0*/  R2UR UR47, R28 ;  /* 0x000000001c2f72ca */ /* 0x000fe400000e0000 */
[----:B------:R-:W-:Y:S01]  /*50c0*/  R2UR UR39, R24 ;  /* 0x00000000182772ca */ /* 0x000fe200000e0000 */
[----:B------:R-:W-:Y:S01]  /*50d0*/  IMAD.X R30, R30, 0x1, R205, P2 ;  /* 0x000000011e1e7824 */ /* 0x000fe200010e06cd */
[----:B------:R-:W-:Y:S02]  /*50e0*/  IADD3 R28, P4, R43, R204, RZ ;  /* 0x000000cc2b1c7210 */ /* 0x000fe40007f9e0ff */
[----:B------:R-:W-:-:S02]  /*50f0*/  SHF.R.S32.HI R24, RZ, 0x1f, R53 ;  /* 0x0000001fff187819 */ /* 0x000fc40000011435 */
[----:B------:R-:W-:Y:S02]  /*5100*/  LOP3.LUT R108, R37, 0x70, RZ, 0xc0, !PT ;  /* 0x00000070256c7812 */ /* 0x000fe400078ec0ff */
[----:B------:R-:W-:Y:S01]  /*5110*/  R2UR UR42, R28 ;  /* 0x000000001c2a72ca */ /* 0x000fe200000e0000 */
[-C--:B0-----:R-:W-:Y:S01]  /*5120*/  IMAD R111, R109, R3.reuse, RZ ;  /* 0x000000036d6f7224 */ /* 0x081fe200078e02ff */
[----:B------:R-:W-:Y:S01]  /*5130*/  SHF.R.S32.HI R52, RZ, 0x1f, R29 ;  /* 0x0000001fff347819 */ /* 0x000fe2000001141d */
[-C--:B------:R-:W-:Y:S01]  /*5140*/  IMAD R109, R130, R3.reuse, RZ ;  /* 0x00000003826d7224 */ /* 0x080fe200078e02ff */
[-C--:B------:R-:W-:Y:S01]  /*5150*/  IADD3 R202, P2, R29, R204.reuse, RZ ;  /* 0x000000cc1dca7210 */ /* 0x080fe20007f5e0ff */
[-C--:B------:R-:W-:Y:S01]  /*5160*/  IMAD R111, R128, R3.reuse, RZ ;  /* 0x00000003806f7224 */ /* 0x080fe200078e02ff */
[----:B------:R-:W-:Y:S01]  /*5170*/  SHF.R.S32.HI R28, RZ, 0x1f, R107 ;  /* 0x0000001fff1c7819 */ /* 0x000fe2000001146b */
[-C--:B------:R-:W-:Y:S01]  /*5180*/  IMAD R109, R2, R3.reuse, RZ ;  /* 0x00000003026d7224 */ /* 0x080fe200078e02ff */
[----:B------:R-:W-:Y:S01]  /*5190*/  SHF.R.S32.HI R48, RZ, 0x1f, R43 ;  /* 0x0000001fff307819 */ /* 0x000fe2000001142b */
[-C--:B------:R-:W-:Y:S01]  /*51a0*/  IMAD R111, R208, R3.reuse, RZ ;  /* 0x00000003d06f7224 */ /* 0x080fe200078e02ff */
[----:B------:R-:W-:Y:S01]  /*51b0*/  SHF.R.S32.HI R50, RZ, 0x1f, R35 ;  /* 0x0000001fff327819 */ /* 0x000fe20000011423 */
[-C--:B------:R-:W-:Y:S01]  /*51c0*/  IMAD R109, R210, R3.reuse, RZ ;  /* 0x00000003d26d7224 */ /* 0x080fe200078e02ff */
[----:B------:R2:W-:Y:S01]  /*51d0*/  STL [R1+0x4], R108 ;  /* 0x0000046c01007387 */ /* 0x0005e20000100800 */
[-C--:B------:R-:W-:Y:S01]  /*51e0*/  IMAD R113, R132, R3.reuse, RZ ;  /* 0x0000000384717224 */ /* 0x080fe200078e02ff */
[C---:B------:R-:W-:Y:S01]  /*51f0*/  LOP3.LUT R107, R2.reuse, 0x2, RZ, 0xfc, !PT ;  /* 0x00000002026b7812 */ /* 0x040fe200078efcff */
[-C--:B------:R-:W-:Y:S01]  /*5200*/  IMAD R111, R211, R3.reuse, RZ ;  /* 0x00000003d36f7224 */ /* 0x080fe200078e02ff */
[----:B------:R-:W-:Y:S01]  /*5210*/  LOP3.LUT R115, R2, 0x8, RZ, 0xfc, !PT ;  /* 0x0000000802737812 */ /* 0x000fe200078efcff */
[-C--:B------:R-:W-:Y:S01]  /*5220*/  IMAD R109, R213, R3.reuse, RZ ;  /* 0x00000003d56d7224 */ /* 0x080fe200078e02ff */
[----:B------:R-:W-:Y:S01]  /*5230*/  R2UR UR44, R45 ;  /* 0x000000002d2c72ca */ /* 0x000fe200000e0000 */
        /* <DEDUP_REMOVED lines=24> */
[----:B------:R-:W-:Y:S01]  /*53c0*/  IMAD.X R29, R24, 0x1, R205, P6 ;  /* 0x00000001181d7824 */ /* 0x000fe200030e06cd */
[----:B------:R-:W-:Y:S01]  /*53d0*/  IADD3 R204, P6, R36, R204, RZ ;  /* 0x000000cc24cc7210 */ /* 0x000fe20007fde0ff */
[-C--:B------:R-:W-:Y:S01]  /*53e0*/  IMAD R113, R218, R3.reuse, RZ ;  /* 0x00000003da717224 */ /* 0x080fe200078e02ff */
[----:B------:R-:W-:Y:S01]  /*53f0*/  R2UR UR7, R26 ;  /* 0x000000001a0772ca */ /* 0x000fe200000e0000 */
[----:B------:R-:W-:Y:S01]  /*5400*/  IMAD R111, R226, R3, RZ ;  /* 0x00000003e26f7224 */ /* 0x000fe200078e02ff */
[----:B------:R-:W-:Y:S01]  /*5410*/  LEA.HI.X.SX32 R203, R36, R205, 0x1, P6 ;  /* 0x000000cd24cb7211 */ /* 0x000fe200030f0eff */
[-C--:B------:R-:W-:Y:S01]  /*5420*/  IMAD R109, R228, R3.reuse, RZ ;  /* 0x00000003e46d7224 */ /* 0x080fe200078e02ff */
[----:B------:R-:W-:Y:S01]  /*5430*/  R2UR UR10, R29 ;  /* 0x000000001d0a72ca */ /* 0x000fe200000e0000 */
[-C--:B------:R-:W-:Y:S01]  /*5440*/  IMAD R113, R221, R3.reuse, RZ ;  /* 0x00000003dd717224 */ /* 0x080fe200078e02ff */
[----:B------:R-:W-:Y:S01]  /*5450*/  CS2R R26, SRZ ;  /* 0x00000000001a7805 */ /* 0x000fe2000001ff00 */
        /* <DEDUP_REMOVED lines=16> */
[----:B------:R-:W-:-:S02]  /*5560*/  IMAD R113, R230, R3, RZ ;  /* 0x00000003e6717224 */ /* 0x000fc400078e02ff */
[-C--:B------:R-:W-:Y:S02]  /*5570*/  IMAD R111, R239, R3.reuse, RZ ;  /* 0x00000003ef6f7224 */ /* 0x080fe400078e02ff */
[-C--:B------:R-:W-:Y:S02]  /*5580*/  IMAD R109, R241, R3.reuse, RZ ;  /* 0x00000003f16d7224 */ /* 0x080fe400078e02ff */
[--C-:B------:R-:W-:Y:S02]  /*5590*/  IMAD.X R28, R28, 0x1, R205.reuse, P5 ;  /* 0x000000011c1c7824 */ /* 0x100fe400028e06cd */
[--C-:B------:R-:W-:Y:S01]  /*55a0*/  IMAD.X R25, R48, 0x1, R205.reuse, P4 ;  /* 0x0000000130197824 */ /* 0x100fe200020e06cd */
[----:B------:R-:W-:Y:S01]  /*55b0*/  CS2R R48, SRZ ;  /* 0x0000000000307805 */ /* 0x000fe2000001ff00 */
[--C-:B------:R-:W-:Y:S01]  /*55c0*/  IMAD.X R24, R50, 0x1, R205.reuse, P3 ;  /* 0x0000000132187824 */ /* 0x100fe200018e06cd */
[----:B------:R-:W-:Y:S01]  /*55d0*/  R2UR UR9, R28 ;  /* 0x000000001c0972ca */ /* 0x000fe200000e0000 */
[----:B------:R-:W-:Y:S01]  /*55e0*/  IMAD.X R201, R52, 0x1, R205, P2 ;  /* 0x0000000134c97824 */ /* 0x000fe200010e06cd */
[----:B------:R-:W-:Y:S01]  /*55f0*/  LEA.HI R205, R106, 0x5e, RZ, 0x1a ;  /* 0x0000005e6acd7811 */ /* 0x000fe200078fd0ff */
[-C--:B------:R-:W-:Y:S01]  /*5600*/  IMAD R113, R233, R3.reuse, RZ ;  /* 0x00000003e9717224 */ /* 0x080fe200078e02ff */
[----:B------:R-:W-:Y:S01]  /*5610*/  R2UR UR6, R25 ;  /* 0x00000000190672ca */ /* 0x000fe200000e0000 */
        /* <DEDUP_REMOVED lines=13> */
[-C--:B------:R-:W-:Y:S02]  /*56f0*/  IMAD R113, R243, R3.reuse, RZ ;  /* 0x00000003f3717224 */ /* 0x080fe400078e02ff */
[-C--:B------:R-:W-:Y:S02]  /*5700*/  IMAD R111, R251, R3.reuse, RZ ;  /* 0x00000003fb6f7224 */ /* 0x080fe400078e02ff */
[-C--:B------:R-:W-:Y:S02]  /*5710*/  IMAD R109, R124, R3.reuse, RZ ;  /* 0x000000037c6d7224 */ /* 0x080fe400078e02ff */
        /* <DEDUP_REMOVED lines=11> */
[----:B------:R-:W-:Y:S01]  /*57d0*/  IMAD R109, R112, R3, RZ ;  /* 0x00000003706d7224 */ /* 0x000fe200078e02ff */
[----:B------:R-:W-:Y:S01]  /*57e0*/  LOP3.LUT R3, R108, 0x1f80, R110, 0xf8, !PT ;  /* 0x00001f806c037812 */ /* 0x000fe200078ef86e */
[----:B------:R-:W-:Y:S01]  /*57f0*/  IMAD R106, R0, UR19, RZ ;  /* 0x00000013006a7c24 */ /* 0x000fe2000f8e02ff */
[----:B------:R-:W-:Y:S01]  /*5800*/  UIADD3 UR19, UP0, UR28, 0x2, URZ ;  /* 0x000000021c137890 */ /* 0x000fe2000ff1e03f */
[----:B------:R-:W-:Y:S01]  /*5810*/  IMAD R107, R107, UR29, RZ ;  /* 0x0000001d6b6b7c24 */ /* 0x000fe2000f8e02ff */
[----:B------:R-:W-:Y:S01]  /*5820*/  LOP3.LUT R3, R3, R2, RZ, 0xfc, !PT ;  /* 0x0000000203037212 */ /* 0x000fe200078efcff */
[----:B------:R-:W-:Y:S01]  /*5830*/  IMAD R115, R115, UR20, RZ ;  /* 0x0000001473737c24 */ /* 0x000fe2000f8e02ff */
[----:B------:R-:W-:-:S02]  /*5840*/  UIADD3.X UR17, UR17, 0x40000040, URZ, UP0, !UPT ;  /* 0x4000004011117890 */ /* 0x000fc400087fe43f */
[----:B------:R-:W-:Y:S01]  /*5850*/  LOP3.LUT R3, R3, 0x70, RZ, 0x3c, !PT ;  /* 0x0000007003037812 */ /* 0x000fe200078e3cff */
[----:B------:R-:W-:Y:S01]  /*5860*/  UMOV UR16, UR19 ;  /* 0x0000001300107c82 */ /* 0x000fe20008000000 */
[----:B------:R-:W-:Y:S01]  /*5870*/  UMOV UR19, UR22 ;  /* 0x0000001600137c82 */ /* 0x000fe20008000000 */
[----:B------:R-:W-:Y:S02]  /*5880*/  UIADD3.64 UR20, UR16, 0x2, URZ ;  /* 0x0000000210147897 */ /* 0x000fe4000fffe03f */
[----:B------:R-:W-:Y:S02]  /*5890*/  UIADD3.64 UR24, UR16, 0x4, URZ ;  /* 0x0000000410187897 */ /* 0x000fe4000fffe03f */
[----:B------:R-:W-:Y:S02]  /*58a0*/  UIADD3.64 UR22, UR18, 0x2, URZ ;  /* 0x0000000212167897 */ /* 0x000fe4000fffe03f */
[----:B--2---:R-:W-:-:S12]  /*58b0*/  UIADD3.64 UR26, UR18, 0x4, URZ ;  /* 0x00000004121a7897 */ /* 0x004fd8000fffe03f */
.L_x_2:
[----:B------:R-:W0:Y:S01]  /*58c0*/  LDC R114, c[0x0][0x238] ;  /* 0x00008e00ff727b82 */ /* 0x000e220000000800 */
[C---:B------:R-:W-:Y:S01]  /*58d0*/  LOP3.LUT R112, R2.reuse, 0x2, RZ, 0xfc, !PT ;  /* 0x0000000202707812 */ /* 0x040fe200078efcff */
[----:B------:R-:W-:Y:S01]  /*58e0*/  ULDC UR29, c[0x0][0x238] ;  /* 0x00008e00001d7ab9 */ /* 0x000fe20000000800 */
[C---:B------:R-:W-:Y:S01]  /*58f0*/  LOP3.LUT R108, R2.reuse, 0x2, RZ, 0xfc, !PT ;  /* 0x00000002026c7812 */ /* 0x040fe200078efcff */
[----:B------:R-:W1:Y:S01]  /*5900*/  S2R R123, SR_TID.X ;  /* 0x00000000007b7919 */ /* 0x000e620000002100 */
[----:B------:R-:W-:Y:S01]  /*5910*/  ISETP.GE.AND P1, PT, R2, UR59, PT ;  /* 0x0000003b02007c0c */ /* 0x000fe2000bf26270 */
[----:B------:R-:W-:Y:S01]  /*5920*/  IMAD R112, R112, UR29, RZ ;  /* 0x0000001d70707c24 */ /* 0x000fe2000f8e02ff */
[----:B------:R-:W-:Y:S01]  /*5930*/  ISETP.GE.AND P3, PT, R108, UR59, PT ;  /* 0x0000003b6c007c0c */ /* 0x000fe2000bf66270 */
[----:B------:R-:W-:Y:S01]  /*5940*/  ULDC UR31, c[0x0][0x238] ;  /* 0x00008e00001f7ab9 */ /* 0x000fe20000000800 */
[----:B------:R-:W-:Y:S01]  /*5950*/  LOP3.LUT R113, R2, 0x4, RZ, 0xfc, !PT ;  /* 0x0000000402717812 */ /* 0x000fe200078efcff */
[----:B------:R-:W-:Y:S01]  /*5960*/  ULDC UR29, c[0x0][0x238] ;  /* 0x00008e00001d7ab9 */ /* 0x000fe20000000800 */
[----:B------:R-:W-:Y:S01]  /*5970*/  IADD3 R108, P4, R112, R103, RZ ;  /* 0x00000067706c7210 */ /* 0x000fe20007f9e0ff */
[----:B------:R-:W2:Y:S01]  /*5980*/  LDC R116, c[0x0][0x238] ;  /* 0x00008e00ff747b82 */ /* 0x000ea20000000800 */
[----:B------:R-:W-:-:S02]  /*5990*/  PRMT R122, RZ, 0x7610, R122 ;  /* 0x00007610ff7a7816 */ /* 0x000fc4000000007a */
[----:B------:R-:W-:Y:S02]  /*59a0*/  LEA.HI.X.SX32 R109, R112, R104, 0x1, P4 ;  /* 0x00000068706d7211 */ /* 0x000fe400020f0eff */
[----:B------:R-:W-:Y:S01]  /*59b0*/  PRMT R125, RZ, 0x7610, R125 ;  /* 0x00007610ff7d7816 */ /* 0x000fe2000000007d */
[C---:B0-----:R-:W-:Y:S01]  /*59c0*/  IMAD R114, R2.reuse, R114, RZ ;  /* 0x0000007202727224 */ /* 0x041fe200078e02ff */
[----:B------:R-:W-:-:S04]  /*59d0*/  LOP3.LUT R112, R2, 0x6, RZ, 0xfc, !PT ;  /* 0x0000000602707812 */ /* 0x000fc800078efcff */
[----:B------:R0:W3:Y:S01]  /*59e0*/  @!P3 LDG.E.U8 R125, desc[UR40][R108.64] ;  /* 0x000000286c7db981 */ /* 0x0000e2000c1e1100 */
[----:B------:R-:W-:-:S04]  /*59f0*/  IADD3 R110, P2, R114, R103, RZ ;  /* 0x00000067726e7210 */ /* 0x000fc80007f5e0ff */
[----:B------:R-:W-:Y:S02]  /*5a00*/  LEA.HI.X.SX32 R111, R114, R104, 0x1, P2 ;  /* 0x00000068726f7211 */ /* 0x000fe400010f0eff */
[----:B------:R-:W-:Y:S01]  /*5a10*/  LOP3.LUT R114, R2, 0x4, RZ, 0xfc, !PT ;  /* 0x0000000402727812 */ /* 0x000fe200078efcff */
[----:B------:R-:W-:Y:S01]  /*5a20*/  IMAD R112, R112, UR29, RZ ;  /* 0x0000001d70707c24 */ /* 0x000fe2000f8e02ff */
[----:B------:R-:W-:Y:S01]  /*5a30*/  ISETP.GE.AND P2, PT, R113, UR59, PT ;  /* 0x0000003b71007c0c */ /* 0x000fe2000bf46270 */
[----:B------:R4:W5:Y:S01]  /*5a40*/  @!P1 LDG.E.U8 R122, desc[UR40][R110.64] ;  /* 0x000000286e7a9981 */ /* 0x000962000c1e1100 */
[----:B------:R-:W-:Y:S01]  /*5a50*/  PRMT R124, RZ, 0x7610, R124 ;  /* 0x00007610ff7c7816 */ /* 0x000fe2000000007c */
[----:B------:R-:W-:Y:S01]  /*5a60*/  IMAD R114, R114, UR31, RZ ;  /* 0x0000001f72727c24 */ /* 0x000fe2000f8e02ff */
[----:B------:R-:W-:Y:S01]  /*5a70*/  LOP3.LUT R113, R2, 0x6, RZ, 0xfc, !PT ;  /* 0x0000000602717812 */ /* 0x000fe200078efcff */
[----:B------:R-:W-:Y:S01]  /*5a80*/  ULDC UR29, c[0x0][0x238] ;  /* 0x00008e00001d7ab9 */ /* 0x000fe20000000800 */
[----:B0-----:R-:W-:-:S02]  /*5a90*/  IADD3 R108, P4, R112, R103, RZ ;  /* 0x00000067706c7210 */ /* 0x001fc40007f9e0ff */
[----:B------:R-:W-:Y:S02]  /*5aa0*/  ISETP.GE.AND P1, PT, R113, UR59, PT ;  /* 0x0000003b71007c0c */ /* 0x000fe4000bf26270 */
[----:B------:R-:W-:Y:S02]  /*5ab0*/  PRMT R127, RZ, 0x7610, R127 ;  /* 0x00007610ff7f7816 */ /* 0x000fe4000000007f */
[----:B----4-:R-:W-:Y:S02]  /*5ac0*/  IADD3 R110, P5, R114, R103, RZ ;  /* 0x00000067726e7210 */ /* 0x010fe40007fbe0ff */
[-C--:B------:R-:W-:Y:S02]  /*5ad0*/  LEA.HI.X.SX32 R109, R112, R104.reuse, 0x1, P4 ;  /* 0x00000068706d7211 */ /* 0x080fe400020f0eff */
[----:B------:R-:W-:Y:S02]  /*5ae0*/  LEA.HI.X.SX32 R111, R114, R104, 0x1, P5 ;  /* 0x00000068726f7211 */ /* 0x000fe400028f0eff */
[----:B------:R-:W-:Y:S01]  /*5af0*/  LOP3.LUT R112, R2, 0xa, RZ, 0xfc, !PT ;  /* 0x0000000a02707812 */ /* 0x000fe200078efcff */
[----:B------:R-:W0:Y:S01]  /*5b00*/  LDC R114, c[0x0][0x238] ;  /* 0x00008e00ff727b82 */ /* 0x000e220000000800 */
[----:B-1----:R-:W-:Y:S01]  /*5b10*/  LEA.HI R107, R123, 0x5e, RZ, 0x1a ;  /* 0x0000005e7b6b7811 */ /* 0x002fe200078fd0ff */
[----:B------:R1:W4:Y:S01]  /*5b20*/  @!P2 LDG.E.U8 R124, desc[UR40][R110.64] ;  /* 0x000000286e7ca981 */ /* 0x000322000c1e1100 */
[----:B------:R-:W-:-:S02]  /*5b30*/  ISETP.GE.AND P2, PT, R112, UR59, PT ;  /* 0x0000003b70007c0c */ /* 0x000fc4000bf46270 */
[----:B------:R-:W-:Y:S01]  /*5b40*/  LOP3.LUT R112, R2, 0xc, RZ, 0xfc, !PT ;  /* 0x0000000c02707812 */ /* 0x000fe200078efcff */
[----:B------:R2:W3:Y:S01]  /*5b50*/  @!P1 LDG.E.U8 R127, desc[UR40][R108.64] ;  /* 0x000000286c7f9981 */ /* 0x0004e2000c1e1100 */
[----:B------:R-:W-:Y:S02]  /*5b60*/  ISETP.GE.AND P0, PT, R107, UR59, PT ;  /* 0x0000003b6b007c0c */ /* 0x000fe4000bf06270 */
[----:B------:R-:W-:Y:S01]  /*5b70*/  ISETP.GE.AND P1, PT, R112, UR59, PT ;  /* 0x0000003b70007c0c */ /* 0x000fe2000bf26270 */
[----:B------:R-:W2:Y:S01]  /*5b80*/  LDC R107, c[0x0][0x238] ;  /* 0x00008e00ff6b7b82 */ /* 0x000ea20000000800 */
[----:B------:R-:W2:Y:S01]  /*5b90*/  S2R R112, SR_TID.X ;  /* 0x0000000000707919 */ /* 0x000ea20000002100 */
[C---:B------:R-:W-:Y:S02]  /*5ba0*/  LOP3.LUT R113, R2.reuse, 0x8, RZ, 0xfc, !PT ;  /* 0x0000000802717812 */ /* 0x040fe400078efcff */
[----:B------:R-:W-:Y:S02]  /*5bb0*/  LOP3.LUT R115, R2, 0x8, RZ, 0xfc, !PT ;  /* 0x0000000802737812 */ /* 0x000fe400078efcff */
[----:B------:R-:W-:-:S02]  /*5bc0*/  ISETP.GE.AND P3, PT, R113, UR59, PT ;  /* 0x0000003b71007c0c */ /* 0x000fc4000bf66270 */
[----:B------:R-:W-:Y:S01]  /*5bd0*/  LOP3.LUT R113, R2, 0xa, RZ, 0xfc, !PT ;  /* 0x0000000a02717812 */ /* 0x000fe200078efcff */
[----:B------:R-:W-:Y:S01]  /*5be0*/  IMAD R115, R115, UR29, RZ ;  /* 0x0000001d73737c24 */ /* 0x000fe2000f8e02ff */
[----:B------:R-:W-:-:S03]  /*5bf0*/  PRMT R126, RZ, 0x7610, R126 ;  /* 0x00007610ff7e7816 */ /* 0x000fc6000000007e */
[----:B0-----:R-:W-:Y:S01]  /*5c00*/  IMAD R113, R113, R114, RZ ;  /* 0x0000007271717224 */ /* 0x001fe200078e02ff */
[CC--:B-1----:R-:W-:Y:S01]  /*5c10*/  IADD3 R110, P5, R115.reuse, R103.reuse, RZ ;  /* 0x00000067736e7210 */ /* 0x0c2fe20007fbe0ff */
[----:B------:R-:W0:Y:S03]  /*5c20*/  LDC R114, c[0x0][0x238] ;  /* 0x00008e00ff727b82 */ /* 0x000e260000000800 */
[-C--:B------:R-:W-:Y:S02]  /*5c30*/  LEA.HI.X.SX32 R111, R115, R104.reuse, 0x1, P5 ;  /* 0x00000068736f7211 */ /* 0x080fe400028f0eff */
[C---:B--2---:R-:W-:Y:S02]  /*5c40*/  IADD3 R108, P4, R113.reuse, R103, RZ ;  /* 0x00000067716c7210 */ /* 0x044fe40007f9e0ff */
[----:B------:R-:W-:Y:S01]  /*5c50*/  PRMT R129, RZ, 0x7610, R129 ;  /* 0x00007610ff817816 */ /* 0x000fe20000000081 */
[----:B------:R-:W2:Y:S01]  /*5c60*/  @!P3 LDG.E.U8 R126, desc[UR40][R110.64] ;  /* 0x000000286e7eb981 */ /* 0x000ea2000c1e1100 */
[----:B------:R-:W-:Y:S01]  /*5c70*/  LEA.HI.X.SX32 R109, R113, R104, 0x1, P4 ;  /* 0x00000068716d7211 */ /* 0x000fe200020f0eff */
[----:B------:R-:W1:Y:S04]  /*5c80*/  LDC R115, c[0x0][0x238] ;  /* 0x00008e00ff737b82 */ /* 0x000e680000000800 */
[----:B------:R0:W2:Y:S01]  /*5c90*/  @!P2 LDG.E.U8 R129, desc[UR40][R108.64] ;  /* 0x000000286c81a981 */ /* 0x0000a2000c1e1100 */
[----:B------:R-:W-:-:S04]  /*5ca0*/  LEA.HI R112, R112, 0xe, RZ, 0x1a ;  /* 0x0000000e70707811 */ /* 0x000fc800078fd0ff */
[C---:B------:R-:W-:Y:S01]  /*5cb0*/  ISETP.GE.AND P3, PT, R112.reuse, UR59, PT ;  /* 0x0000003b70007c0c */ /* 0x040fe2000bf66270 */
[----:B------:R-:W-:Y:S01]  /*5cc0*/  IMAD R107, R112, R107, RZ ;  /* 0x0000006b706b7224 */ /* 0x000fe200078e02ff */
[----:B------:R-:W-:-:S04]  /*5cd0*/  LOP3.LUT R112, R2, 0x10, RZ, 0xfc, !PT ;  /* 0x0000001002707812 */ /* 0x000fc800078efcff */
[----:B------:R-:W-:Y:S02]  /*5ce0*/  ISETP.GE.AND P2, PT, R112, UR59, PT ;  /* 0x0000003b70007c0c */ /* 0x000fe4000bf46270 */
[----:B------:R-:W1:Y:S01]  /*5cf0*/  LDC R112, c[0x0][0x238] ;  /* 0x00008e00ff707b82 */ /* 0x000e620000000800 */
[----:B------:R-:W-:-:S05]  /*5d00*/  LOP3.LUT R113, R2, 0xc, RZ, 0xfc, !PT ;  /* 0x0000000c02717812 */ /* 0x000fca00078efcff */
[----:B0-----:R-:W-:Y:S01]  /*5d10*/  IMAD R113, R113, R114, RZ ;  /* 0x0000007271717224 */ /* 0x001fe200078e02ff */
[----:B------:R-:W-:Y:S02]  /*5d20*/  LOP3.LUT R114, R2, 0x10, RZ, 0xfc, !PT ;  /* 0x0000001002727812 */ /* 0x000fe400078efcff */
[-C--:B------:R-:W-:Y:S02]  /*5d30*/  IADD3 R108, P4, R107, R103.reuse, RZ ;  /* 0x000000676b6c7210 */ /* 0x080fe40007f9e0ff */
[C---:B------:R-:W-:Y:S02]  /*5d40*/  IADD3 R110, P5, R113.reuse, R103, RZ ;  /* 0x00000067716e7210 */ /* 0x040fe40007fbe0ff */
[----:B------:R-:W-:Y:S01]  /*5d50*/  PRMT R128, RZ, 0x7610, R128 ;  /* 0x00007610ff807816 */ /* 0x000fe20000000080 */
[----:B-1----:R-:W-:Y:S01]  /*5d60*/  IMAD R114, R114, R115, RZ ;  /* 0x0000007372727224 */ /* 0x002fe200078e02ff */
[-C--:B------:R-:W-:Y:S01]  /*5d70*/  LEA.HI.X.SX32 R111, R113, R104.reuse, 0x1, P5 ;  /* 0x00000068716f7211 */ /* 0x080fe200028f0eff */
[----:B------:R-:W0:Y:S01]  /*5d80*/  LDC R115, c[0x0][0x238] ;  /* 0x00008e00ff737b82 */ /* 0x000e220000000800 */
[----:B------:R-:W-:-:S02]  /*5d90*/  LEA.HI.X.SX32 R109, R107, R104, 0x1, P4 ;  /* 0x000000686b6d7211 */ /* 0x000fc400020f0eff */
[C---:B------:R-:W-:Y:S01]  /*5da0*/  LOP3.LUT R113, R2.reuse, 0x12, RZ, 0xfc, !PT ;  /* 0x0000001202717812 */ /* 0x040fe200078efcff */
[----:B------:R1:W2:Y:S01]  /*5db0*/  @!P1 LDG.E.U8 R128, desc[UR40][R110.64] ;  /* 0x000000286e809981 */ /* 0x0002a2000c1e1100 */
[C---:B------:R-:W-:Y:S02]  /*5dc0*/  LOP3.LUT R107, R2.reuse, 0x12, RZ, 0xfc, !PT ;  /* 0x00000012026b7812 */ /* 0x040fe400078efcff */
[----:B------:R-:W-:Y:S02]  /*5dd0*/  PRMT R131, RZ, 0x7610, R131 ;  /* 0x00007610ff837816 */ /* 0x000fe40000000083 */
[----:B------:R-:W-:Y:S01]  /*5de0*/  ISETP.GE.AND P1, PT, R113, UR59, PT ;  /* 0x0000003b71007c0c */ /* 0x000fe2000bf26270 */
[----:B------:R-:W-:Y:S01]  /*5df0*/  IMAD R107, R107, R112, RZ ;  /* 0x000000706b6b7224 */ /* 0x000fe200078e02ff */
[----:B------:R-:W-:Y:S01]  /*5e00*/  LOP3.LUT R113, R2, 0x14, RZ, 0xfc, !PT ;  /* 0x0000001402717812 */ /* 0x000fe200078efcff */
[----:B------:R-:W0:Y:S01]  /*5e10*/  LDC R112, c[0x0][0x238] ;  /* 0x00008e00ff707b82 */ /* 0x000e220000000800 */
[----:B------:R-:W-:Y:S01]  /*5e20*/  PRMT R180, RZ, 0x7610, R180 ;  /* 0x00007610ffb47816 */ /* 0x000fe200000000b4 */
[----:B------:R1:W2:Y:S02]  /*5e30*/  @!P3 LDG.E.U8 R131, desc[UR40][R108.64] ;  /* 0x000000286c83b981 */ /* 0x0002a4000c1e1100 */
[----:B-1----:R-:W-:-:S02]  /*5e40*/  IADD3 R110, P5, R114, R103, RZ ;  /* 0x00000067726e7210 */ /* 0x002fc40007fbe0ff */
[----:B------:R-:W-:Y:S02]  /*5e50*/  ISETP.GE.AND P3, PT, R113, UR59, PT ;  /* 0x0000003b71007c0c */ /* 0x000fe4000bf66270 */
[-C--:B------:R-:W-:Y:S02]  /*5e60*/  LEA.HI.X.SX32 R111, R114, R104.reuse, 0x1, P5 ;  /* 0x00000068726f7211 */ /* 0x080fe400028f0eff */
[----:B------:R-:W-:Y:S02]  /*5e70*/  LOP3.LUT R113, R2, 0x16, RZ, 0xfc, !PT ;  /* 0x0000001602717812 */ /* 0x000fe400078efcff */
[C---:B------:R-:W-:Y:S01]  /*5e80*/  IADD3 R108, P4, R107.reuse, R103, RZ ;  /* 0x000000676b6c7210 */ /* 0x040fe20007f9e0ff */
[----:B------:R1:W2:Y:S01]  /*5e90*/  @!P2 LDG.E.U8 R180, desc[UR40][R110.64] ;  /* 0x000000286eb4a981 */ /* 0x0002a2000c1e1100 */
[----:B------:R-:W-:Y:S02]  /*5ea0*/  PRMT R130, RZ, 0x7610, R130 ;  /* 0x00007610ff827816 */ /* 0x000fe40000000082 */
[----:B------:R-:W-:-:S02]  /*5eb0*/  LEA.HI.X.SX32 R109, R107, R104, 0x1, P4 ;  /* 0x000000686b6d7211 */ /* 0x000fc400020f0eff */
[----:B------:R-:W-:Y:S02]  /*5ec0*/  ISETP.GE.AND P2, PT, R113, UR59, PT ;  /* 0x0000003b71007c0c */ /* 0x000fe4000bf46270 */
[C---:B------:R-:W-:Y:S01]  /*5ed0*/  LOP3.LUT R113, R2.reuse, 0x18, RZ, 0xfc, !PT ;  /* 0x0000001802717812 */ /* 0x040fe200078efcff */
[----:B------:R-:W2:Y:S03]  /*5ee0*/  @!P1 LDG.E.U8 R130, desc[UR40][R108.64] ;  /* 0x000000286c829981 */ /* 0x000ea6000c1e1100 */
[----:B------:R-:W-:Y:S02]  /*5ef0*/  ISETP.GE.AND P1, PT, R113, UR59, PT ;  /* 0x0000003b71007c0c */ /* 0x000fe4000bf26270 */
[----:B------:R-:W1:Y:S01]  /*5f00*/  LDC R113, c[0x0][0x238] ;  /* 0x00008e00ff717b82 */ /* 0x000e620000000800 */
[C---:B------:R-:W-:Y:S02]  /*5f10*/  LOP3.LUT R114, R2.reuse, 0x14, RZ, 0xfc, !PT ;  /* 0x0000001402727812 */ /* 0x040fe400078efcff */
[----:B------:R-:W-:-:S03]  /*5f20*/  LOP3.LUT R107, R2, 0x16, RZ, 0xfc, !PT ;  /* 0x00000016026b7812 */ /* 0x000fc600078efcff */
[----:B0-----:R-:W-:Y:S02]  /*5f30*/  IMAD R114, R114, R115, RZ ;  /* 0x0000007372727224 */ /* 0x001fe400078e02ff */
[----:B------:R-:W-:Y:S01]  /*5f40*/  IMAD R107, R107, R112, RZ ;  /* 0x000000706b6b7224 */ /* 0x000fe200078e02ff */
[----:B------:R-:W-:Y:S02]  /*5f50*/  LOP3.LUT R112, R2, 0x18, RZ, 0xfc, !PT ;  /* 0x0000001802707812 */ /* 0x000fe400078efcff */
[C---:B-1----:R-:W-:Y:S02]  /*5f60*/  IADD3 R110, P5, R114.reuse, R103, RZ ;  /* 0x00000067726e7210 */ /* 0x042fe40007fbe0ff */
[----:B------:R-:W-:Y:S02]  /*5f70*/  PRMT R133, RZ, 0x7610, R133 ;  /* 0x00007610ff857816 */ /* 0x000fe40000000085 */
[----:B------:R-:W-:Y:S02]  /*5f80*/  LEA.HI.X.SX32 R111, R114, R104, 0x1, P5 ;  /* 0x00000068726f7211 */ /* 0x000fe400028f0eff */
[----:B------:R-:W-:Y:S01]  /*5f90*/  PRMT R135, RZ, 0x7610, R135 ;  /* 0x00007610ff877816 */ /* 0x000fe20000000087 */
[----:B------:R-:W0:Y:S02]  /*5fa0*/  LDC R114, c[0x0][0x238] ;  /* 0x00008e00ff727b82 */ /* 0x000e240000000800 */
[----:B------:R1:W2:Y:S01]  /*5fb0*/  @!P3 LDG.E.U8 R133, desc[UR40][R110.64] ;  /* 0x000000286e85b981 */ /* 0x0002a2000c1e1100 */
[----:B------:R-:W-:-:S05]  /*5fc0*/  IMAD R112, R112, R113, RZ ;  /* 0x0000007170707224 */ /* 0x000fca00078e02ff */
[----:B-1----:R-:W-:-:S04]  /*5fd0*/  IADD3 R110, P5, R112, R103, RZ ;  /* 0x00000067706e7210 */ /* 0x002fc80007fbe0ff */
[----:B------:R-:W-:Y:S02]  /*5fe0*/  LEA.HI.X.SX32 R111, R112, R104, 0x1, P5 ;  /* 0x00000068706f7211 */ /* 0x000fe400028f0eff */
[----:B------:R-:W1:Y:S03]  /*5ff0*/  S2R R112, SR_TID.X ;  /* 0x0000000000707919 */ /* 0x000e660000002100 */
[----:B------:R0:W2:Y:S01]  /*6000*/  @!P1 LDG.E.U8 R135, desc[UR40][R110.64] ;  /* 0x000000286e879981 */ /* 0x0000a2000c1e1100 */
[----:B-1----:R-:W-:Y:S02]  /*6010*/  LEA.HI R113, R112, 0x1e, RZ, 0x1a ;  /* 0x0000001e70717811 */ /* 0x002fe400078fd0ff */
[----:B------:R-:W1:Y:S01]  /*6020*/  LDC R112, c[0x0][0x238] ;  /* 0x00008e00ff707b82 */ /* 0x000e620000000800 */
[----:B------:R-:W-:Y:S02]  /*6030*/  IADD3 R108, P4, R107, R103, RZ ;  /* 0x000000676b6c7210 */ /* 0x000fe40007f9e0ff */
[----:B------:R-:W-:-:S02]  /*6040*/  PRMT R132, RZ, 0x7610, R132 ;  /* 0x00007610ff847816 */ /* 0x000fc40000000084 */
[----:B------:R-:W-:-:S03]  /*6050*/  LEA.HI.X.SX32 R109, R107, R104, 0x1, P4 ;  /* 0x000000686b6d7211 */ /* 0x000fc600020f0eff */
[----:B------:R-:W5:Y:S02]  /*6060*/  LDC R107, c[0x0][0x238] ;  /* 0x00008e00ff6b7b82 */ /* 0x000f640000000800 */
[----:B------:R-:W2:Y:S01]  /*6070*/  @!P2 LDG.E.U8 R132, desc[UR40][R108.64] ;  /* 0x000000286c84a981 */ /* 0x000ea2000c1e1100 */
[----:B-1----:R-:W-:-:S05]  /*6080*/  IMAD R112, R251, R112, RZ ;  /* 0x00000070fb707224 */ /* 0x002fca00078e02ff */
[----:B0-----:R-:W-:-:S04]  /*6090*/  IADD3 R110, P5, R112, R103, RZ ;  /* 0x00000067706e7210 */ /* 0x001fc80007fbe0ff */
[----:B------:R-:W-:Y:S02]  /*60a0*/  LEA.HI.X.SX32 R111, R112, R104, 0x1, P5 ;  /* 0x00000068706f7211 */ /* 0x000fe400028f0eff */
[----:B------:R-:W0:Y:S01]  /*60b0*/  LDC R112, c[0x0][0x238] ;  /* 0x00008e00ff707b82 */ /* 0x000e220000000800 */
[----:B------:R-:W-:Y:S02]  /*60c0*/  ISETP.GE.AND P2, PT, R251, UR59, PT ;  /* 0x0000003bfb007c0c */ /* 0x000fe4000bf46270 */
[----:B------:R-:W-:Y:S01]  /*60d0*/  PRMT R137, RZ, 0x7610, R137 ;  /* 0x00007610ff897816 */ /* 0x000fe20000000089 */
[C---:B-----5:R-:W-:Y:S01]  /*60e0*/  IMAD R107, R252.reuse, R107, RZ ;  /* 0x0000006bfc6b7224 */ /* 0x060fe200078e02ff */
[----:B------:R-:W-:-:S09]  /*60f0*/  ISETP.GE.AND P3, PT, R252, UR59, PT ;  /* 0x0000003bfc007c0c */ /* 0x000fd2000bf66270 */
[----:B------:R1:W5:Y:S01]  /*6100*/  @!P2 LDG.E.U8 R137, desc[UR40][R110.64] ;  /* 0x000000286e89a981 */ /* 0x000362000c1e1100 */
[----:B0-----:R-:W-:-:S05]  /*6110*/  IMAD R112, R250, R112, RZ ;  /* 0x00000070fa707224 */ /* 0x001fca00078e02ff */
[----:B-1----:R-:W-:-:S04]  /*6120*/  IADD3 R110, P5, R112, R103, RZ ;  /* 0x00000067706e7210 */ /* 0x002fc80007fbe0ff */
[-C--:B------:R-:W-:Y:S02]  /*6130*/  LEA.HI.X.SX32 R111, R112, R104.reuse, 0x1, P5 ;  /* 0x00000068706f7211 */ /* 0x080fe400028f0eff */
[----:B------:R-:W0:Y:S01]  /*6140*/  LDC R112, c[0x0][0x238] ;  /* 0x00008e00ff707b82 */ /* 0x000e220000000800 */
[C---:B------:R-:W-:Y:S02]  /*6150*/  IADD3 R108, P4, R107.reuse, R103, RZ ;  /* 0x000000676b6c7210 */ /* 0x040fe40007f9e0ff */
[----:B------:R-:W-:Y:S02]  /*6160*/  PRMT R134, RZ, 0x7610, R134 ;  /* 0x00007610ff867816 */ /* 0x000fe40000000086 */
[----:B------:R-:W-:-:S03]  /*6170*/  LEA.HI.X.SX32 R109, R107, R104, 0x1, P4 ;  /* 0x000000686b6d7211 */ /* 0x000fc600020f0eff */
[----:B------:R-:W1:Y:S02]  /*6180*/  LDC R107, c[0x0][0x238] ;  /* 0x00008e00ff6b7b82 */ /* 0x000e640000000800 */
[----:B------:R-:W5:Y:S01]  /*6190*/  @!P3 LDG.E.U8 R134, desc[UR40][R108.64] ;  /* 0x000000286c86b981 */ /* 0x000f62000c1e1100 */
[----:B------:R-:W-:Y:S02]  /*61a0*/  ISETP.GE.AND P3, PT, R250, UR59, PT ;  /* 0x0000003bfa007c0c */ /* 0x000fe4000bf66270 */
[----:B------:R-:W-:Y:S01]  /*61b0*/  PRMT R139, RZ, 0x7610, R139 ;  /* 0x00007610ff8b7816 */ /* 0x000fe2000000008b */
[----:B0-----:R-:W-:-:S10]  /*61c0*/  IMAD R112, R248, R112, RZ ;  /* 0x00000070f8707224 */ /* 0x001fd400078e02ff */
[----:B------:R0:W5:Y:S01]  /*61d0*/  @!P3 LDG.E.U8 R139, desc[UR40][R110.64] ;  /* 0x000000286e8bb981 */ /* 0x000162000c1e1100 */
[C---:B------:R-:W-:Y:S02]  /*61e0*/  ISETP.GE.AND P1, PT, R113.reuse, UR59, PT ;  /* 0x0000003b71007c0c */ /* 0x040fe4000bf26270 */
[----:B0-----:R-:W-:Y:S01]  /*61f0*/  IADD3 R110, P5, R112, R103, RZ ;  /* 0x00000067706e7210 */ /* 0x001fe20007fbe0ff */
[----:B-1----:R-:W-:-:S03]  /*6200*/  IMAD R107, R113, R107, RZ ;  /* 0x0000006b716b7224 */ /* 0x002fc600078e02ff */
        /* <DEDUP_REMOVED lines=10> */
[----:B------:R0:W5:Y:S02]  /*62b0*/  @!P1 LDG.E.U8 R141, desc[UR40][R110.64] ;  /* 0x000000286e8d9981 */ /* 0x000164000c1e1100 */
[----:B0-----:R-:W-:Y:S01]  /*62c0*/  IADD3 R110, P5, R112, R103, RZ ;  /* 0x00000067706e7210 */ /* 0x001fe20007fbe0ff */
[----:B-1----:R-:W-:-:S03]  /*62d0*/  IMAD R107, R249, R107, RZ ;  /* 0x0000006bf96b7224 */ /* 0x002fc600078e02ff */
[----:B------:R-:W-:Y:S02]  /*62e0*/  LEA.HI.X.SX32 R111, R112, R104, 0x1, P5 ;  /* 0x00000068706f7211 */ /* 0x000fe400028f0eff */
[----:B------:R-:W0:Y:S01]  /*62f0*/  S2R R112, SR_TID.X ;  /* 0x0000000000707919 */ /* 0x000e220000002100 */
[----:B------:R-:W-:-:S04]  /*6300*/  IADD3 R108, P4, R107, R103, RZ ;  /* 0x000000676b6c7210 */ /* 0x000fc80007f9e0ff */
[----:B------:R-:W-:Y:S02]  /*6310*/  LEA.HI.X.SX32 R109, R107, R104, 0x1, P4 ;  /* 0x000000686b6d7211 */ /* 0x000fe400020f0eff */
[----:B------:R-:W1:Y:S01]  /*6320*/  LDC R107, c[0x0][0x238] ;  /* 0x00008e00ff6b7b82 */ /* 0x000e620000000800 */
[----:B------:R-:W-:Y:S02]  /*6330*/  ISETP.GE.AND P2, PT, R249, UR59, PT ;  /* 0x0000003bf9007c0c */ /* 0x000fe4000bf46270 */
[----:B------:R-:W-:-:S11]  /*6340*/  PRMT R138, RZ, 0x7610, R138 ;  /* 0x00007610ff8a7816 */ /* 0x000fd6000000008a */
[----:B------:R4:W5:Y:S01]  /*6350*/  @!P2 LDG.E.U8 R138, desc[UR40][R108.64] ;  /* 0x000000286c8aa981 */ /* 0x000962000c1e1100 */
[----:B0-----:R-:W-:Y:S02]  /*6360*/  LEA.HI R113, R112, 0x2e, RZ, 0x1a ;  /* 0x0000002e70717811 */ /* 0x001fe400078fd0ff */
[----:B------:R-:W0:Y:S01]  /*6370*/  LDC R112, c[0x0][0x238] ;  /* 0x00008e00ff707b82 */ /* 0x000e220000000800 */
[----:B-1----:R-:W-:-:S05]  /*6380*/  IMAD R107, R247, R107, RZ ;  /* 0x0000006bf76b7224 */ /* 0x002fca00078e02ff */
[----:B----4-:R-:W-:-:S04]  /*6390*/  IADD3 R108, P4, R107, R103, RZ ;  /* 0x000000676b6c7210 */ /* 0x010fc80007f9e0ff */
[----:B------:R-:W-:Y:S02]  /*63a0*/  LEA.HI.X.SX32 R109, R107, R104, 0x1, P4 ;  /* 0x000000686b6d7211 */ /* 0x000fe400020f0eff */
[----:B------:R-:W1:Y:S01]  /*63b0*/  LDC R107, c[0x0][0x238] ;  /* 0x00008e00ff6b7b82 */ /* 0x000e620000000800 */
[----:B------:R-:W-:Y:S02]  /*63c0*/  ISETP.GE.AND P2, PT, R246, UR59, PT ;  /* 0x0000003bf6007c0c */ /* 0x000fe4000bf46270 */
[----:B------:R-:W-:Y:S02]  /*63d0*/  PRMT R143, RZ, 0x7610, R143 ;  /* 0x00007610ff8f7816 */ /* 0x000fe4000000008f */
[----:B------:R-:W-:Y:S01]  /*63e0*/  ISETP.GE.AND P3, PT, R247, UR59, PT ;  /* 0x0000003bf7007c0c */ /* 0x000fe2000bf66270 */
[----:B0-----:R-:W-:-:S08]  /*63f0*/  IMAD R112, R244, R112, RZ ;  /* 0x00000070f4707224 */ /* 0x001fd000078e02ff */
[----:B------:R0:W4:Y:S01]  /*6400*/  @!P2 LDG.E.U8 R143, desc[UR40][R110.64] ;  /* 0x000000286e8fa981 */ /* 0x000122000c1e1100 */
[----:B------:R-:W-:-:S06]  /*6410*/  PRMT R140, RZ, 0x7610, R140 ;  /* 0x00007610ff8c7816 */ /* 0x000fcc000000008c */
[----:B------:R3:W4:Y:S01]  /*6420*/  @!P3 LDG.E.U8 R140, desc[UR40][R108.64] ;  /* 0x000000286c8cb981 */ /* 0x000722000c1e1100 */
[----:B0-----:R-:W-:Y:S01]  /*6430*/  IADD3 R110, P5, R112, R103, RZ ;  /* 0x00000067706e7210 */ /* 0x001fe20007fbe0ff */
[----:B-1----:R-:W-:-:S03]  /*6440*/  IMAD R107, R245, R107, RZ ;  /* 0x0000006bf56b7224 */ /* 0x002fc600078e02ff */
[----:B------:R-:W-:Y:S02]  /*6450*/  LEA.HI.X.SX32 R111, R112, R104, 0x1, P5 ;  /* 0x00000068706f7211 */ /* 0x000fe400028f0eff */
[----:B------:R-:W0:Y:S01]  /*6460*/  LDC R112, c[0x0][0x238] ;  /* 0x00008e00ff707b82 */ /* 0x000e220000000800 */
[----:B---3--:R-:W-:-:S04]  /*6470*/  IADD3 R108, P4, R107, R103, RZ ;  /* 0x000000676b6c7210 */ /* 0x008fc80007f9e0ff */
[----:B------:R-:W-:-:S03]  /*6480*/  LEA.HI.X.SX32 R109, R107, R104, 0x1, P4 ;  /* 0x000000686b6d7211 */ /* 0x000fc600020f0eff */
[----:B------:R-:W1:Y:S01]  /*6490*/  LDC R107, c[0x0][0x238] ;  /* 0x00008e00ff6b7b82 */ /* 0x000e620000000800 */
[----:B------:R-:W-:Y:S02]  /*64a0*/  ISETP.GE.AND P3, PT, R244, UR59, PT ;  /* 0x0000003bf4007c0c */ /* 0x000fe4000bf66270 */
[----:B------:R-:W-:Y:S02]  /*64b0*/  PRMT R179, RZ, 0x7610, R179 ;  /* 0x00007610ffb37816 */ /* 0x000fe400000000b3 */
[----:B------:R-:W-:Y:S02]  /*64c0*/  ISETP.GE.AND P1, PT, R245, UR59, PT ;  /* 0x0000003bf5007c0c */ /* 0x000fe4000bf26270 */
[----:B------:R-:W-:-:S07]  /*64d0*/  PRMT R142, RZ, 0x7610, R142 ;  /* 0x00007610ff8e7816 */ /* 0x000fce000000008e */
[----:B------:R3:W4:Y:S01]  /*64e0*/  @!P3 LDG.E.U8 R179, desc[UR40][R110.64] ;  /* 0x000000286eb3b981 */ /* 0x000722000c1e1100 */
[----:B0-----:R-:W-:-:S03]  /*64f0*/  IMAD R112, R243, R112, RZ ;  /* 0x00000070f3707224 */ /* 0x001fc600078e02ff */
[----:B------:R0:W4:Y:S02]  /*6500*/  @!P1 LDG.E.U8 R142, desc[UR40][R108.64] ;  /* 0x000000286c8e9981 */ /* 0x000124000c1e1100 */
[----:B---3--:R-:W-:Y:S01]  /*6510*/  IADD3 R110, P5, R112, R103, RZ ;  /* 0x00000067706e7210 */ /* 0x008fe20007fbe0ff */
[----:B-1----:R-:W-:-:S03]  /*6520*/  IMAD R107, R113, R107, RZ ;  /* 0x0000006b716b7224 */ /* 0x002fc600078e02ff */
[----:B------:R-:W-:Y:S02]  /*6530*/  LEA.HI.X.SX32 R111, R112, R104, 0x1, P5 ;  /* 0x00000068706f7211 */ /* 0x000fe400028f0eff */
[----:B------:R-:W1:Y:S01]  /*6540*/  LDC R112, c[0x0][0x238] ;  /* 0x00008e00ff707b82 */ /* 0x000e620000000800 */
[----:B0-----:R-:W-:-:S04]  /*6550*/  IADD3 R108, P4, R107, R103, RZ ;  /* 0x000000676b6c7210 */ /* 0x001fc80007f9e0ff */
[----:B------:R-:W-:-:S03]  /*6560*/  LEA.HI.X.SX32 R109, R107, R104, 0x1, P4 ;  /* 0x000000686b6d7211 */ /* 0x000fc600020f0eff */
[----:B------:R-:W0:Y:S01]  /*6570*/  LDC R107, c[0x0][0x238] ;  /* 0x00008e00ff6b7b82 */ /* 0x000e220000000800 */
[----:B------:R-:W-:Y:S02]  /*6580*/  ISETP.GE.AND P1, PT, R243, UR59, PT ;  /* 0x0000003bf3007c0c */ /* 0x000fe4000bf26270 */
[----:B------:R-:W-:Y:S02]  /*6590*/  PRMT R177, RZ, 0x7610, R177 ;  /* 0x00007610ffb17816 */ /* 0x000fe400000000b1 */
[----:B------:R-:W-:Y:S02]  /*65a0*/  ISETP.GE.AND P2, PT, R113, UR59, PT ;  /* 0x0000003b71007c0c */ /* 0x000fe4000bf46270 */
[----:B------:R-:W-:-:S07]  /*65b0*/  PRMT R178, RZ, 0x7610, R178 ;  /* 0x00007610ffb27816 */ /* 0x000fce00000000b2 */
[----:B------:R3:W4:Y:S01]  /*65c0*/  @!P1 LDG.E.U8 R177, desc[UR40][R110.64] ;  /* 0x000000286eb19981 */ /* 0x000722000c1e1100 */
[----:B-1----:R-:W-:-:S03]  /*65d0*/  IMAD R112, R241, R112, RZ ;  /* 0x00000070f1707224 */ /* 0x002fc600078e02ff */
[----:B------:R1:W4:Y:S02]  /*65e0*/  @!P2 LDG.E.U8 R178, desc[UR40][R108.64] ;  /* 0x000000286cb2a981 */ /* 0x000324000c1e1100 */
[----:B---3--:R-:W-:Y:S01]  /*65f0*/  IADD3 R110, P5, R112, R103, RZ ;  /* 0x00000067706e7210 */ /* 0x008fe20007fbe0ff */
[----:B0-----:R-:W-:-:S03]  /*6600*/  IMAD R107, R242, R107, RZ ;  /* 0x0000006bf26b7224 */ /* 0x001fc600078e02ff */
[----:B------:R-:W-:Y:S02]  /*6610*/  LEA.HI.X.SX32 R111, R112, R104, 0x1, P5 ;  /* 0x00000068706f7211 */ /* 0x000fe400028f0eff */
[----:B------:R-:W0:Y:S01]  /*6620*/  LDC R112, c[0x0][0x238] ;  /* 0x00008e00ff707b82 */ /* 0x000e220000000800 */
[----:B-1----:R-:W-:-:S04]  /*6630*/  IADD3 R108, P4, R107, R103, RZ ;  /* 0x000000676b6c7210 */ /* 0x002fc80007f9e0ff */
        /* <DEDUP_REMOVED lines=12> */
[----:B------:R-:W1:Y:S01]  /*6700*/  S2R R112, SR_TID.X ;  /* 0x0000000000707919 */ /* 0x000e620000002100 */
[----:B0-----:R-:W-:-:S04]  /*6710*/  IADD3 R108, P4, R107, R103, RZ ;  /* 0x000000676b6c7210 */ /* 0x001fc80007f9e0ff */
[----:B------:R-:W-:Y:S02]  /*6720*/  LEA.HI.X.SX32 R109, R107, R104, 0x1, P4 ;  /* 0x000000686b6d7211 */ /* 0x000fe400020f0eff */
[----:B------:R-:W0:Y:S01]  /*6730*/  LDC R107, c[0x0][0x238] ;  /* 0x00008e00ff6b7b82 */ /* 0x000e220000000800 */
[----:B------:R-:W-:Y:S02]  /*6740*/  ISETP.GE.AND P1, PT, R240, UR59, PT ;  /* 0x0000003bf0007c0c */ /* 0x000fe4000bf26270 */
[----:B------:R-:W-:Y:S02]  /*6750*/  PRMT R174, RZ, 0x7610, R174 ;  /* 0x00007610ffae7816 */ /* 0x000fe400000000ae */
[----:B------:R-:W-:-:S09]  /*6760*/  ISETP.GE.AND P3, PT, R239, UR59, PT ;  /* 0x0000003bef007c0c */ /* 0x000fd2000bf66270 */
[----:B------:R3:W4:Y:S01]  /*6770*/  @!P1 LDG.E.U8 R174, desc[UR40][R108.64] ;  /* 0x000000286cae9981 */ /* 0x000722000c1e1100 */
[----:B-1----:R-:W-:Y:S02]  /*6780*/  LEA.HI R113, R112, 0x3e, RZ, 0x1a ;  /* 0x0000003e70717811 */ /* 0x002fe400078fd0ff */
[----:B------:R-:W1:Y:S01]  /*6790*/  LDC R112, c[0x0][0x238] ;  /* 0x00008e00ff707b82 */ /* 0x000e620000000800 */
[----:B0-----:R-:W-:-:S05]  /*67a0*/  IMAD R107, R238, R107, RZ ;  /* 0x0000006bee6b7224 */ /* 0x001fca00078e02ff */
[----:B---3--:R-:W-:-:S04]  /*67b0*/  IADD3 R108, P4, R107, R103, RZ ;  /* 0x000000676b6c7210 */ /* 0x008fc80007f9e0ff */
[----:B------:R-:W-:Y:S02]  /*67c0*/  LEA.HI.X.SX32 R109, R107, R104, 0x1, P4 ;  /* 0x000000686b6d7211 */ /* 0x000fe400020f0eff */
[----:B------:R-:W0:Y:S01]  /*67d0*/  LDC R107, c[0x0][0x238] ;  /* 0x00008e00ff6b7b82 */ /* 0x000e220000000800 */
[----:B------:R-:W-:Y:S02]  /*67e0*/  PRMT R173, RZ, 0x7610, R173 ;  /* 0x00007610ffad7816 */ /* 0x000fe400000000ad */
[----:B------:R-:W-:-:S04]  /*67f0*/  ISETP.GE.AND P2, PT, R238, UR59, PT ;  /* 0x0000003bee007c0c */ /* 0x000fc8000bf46270 */
[----:B------:R3:W4:Y:S01]  /*6800*/  @!P3 LDG.E.U8 R173, desc[UR40][R110.64] ;  /* 0x000000286eadb981 */ /* 0x000722000c1e1100 */
[----:B-1----:R-:W-:-:S05]  /*6810*/  IMAD R112, R237, R112, RZ ;  /* 0x00000070ed707224 */ /* 0x002fca00078e02ff */
[C---:B---3--:R-:W-:Y:S02]  /*6820*/  IADD3 R110, P5, R112.reuse, R103, RZ ;  /* 0x00000067706e7210 */ /* 0x048fe40007fbe0ff */
[----:B------:R-:W-:Y:S02]  /*6830*/  PRMT R172, RZ, 0x7610, R172 ;  /* 0x00007610ffac7816 */ /* 0x000fe400000000ac */
[----:B------:R-:W-:Y:S02]  /*6840*/  LEA.HI.X.SX32 R111, R112, R104, 0x1, P5 ;  /* 0x00000068706f7211 */ /* 0x000fe400028f0eff */
[----:B------:R-:W1:Y:S01]  /*6850*/  LDC R112, c[0x0][0x238] ;  /* 0x00008e00ff707b82 */ /* 0x000e620000000800 */
[----:B0-----:R-:W-:Y:S01]  /*6860*/  IMAD R107, R113, R107, RZ ;  /* 0x0000006b716b7224 */ /* 0x001fe200078e02ff */
[----:B------:R0:W3:Y:S01]  /*6870*/  @!P2 LDG.E.U8 R172, desc[UR40][R108.64] ;  /* 0x000000286caca981 */ /* 0x0000e2000c1e1100 */
[----:B------:R-:W-:-:S03]  /*6880*/  ISETP.GE.AND P1, PT, R237, UR59, PT ;  /* 0x0000003bed007c0c */ /* 0x000fc6000bf26270 */
[----:B0-----:R-:W-:-:S04]  /*6890*/  IADD3 R108, P4, R107, R103, RZ ;  /* 0x000000676b6c7210 */ /* 0x001fc80007f9e0ff */
[----:B------:R-:W-:Y:S02]  /*68a0*/  LEA.HI.X.SX32 R109, R107, R104, 0x1, P4 ;  /* 0x000000686b6d7211 */ /* 0x000fe400020f0eff */
[----:B------:R-:W0:Y:S01]  /*68b0*/  LDC R107, c[0x0][0x238] ;  /* 0x00008e00ff6b7b82 */ /* 0x000e220000000800 */
[----:B------:R-:W-:Y:S01]  /*68c0*/  PRMT R171, RZ, 0x7610, R171 ;  /* 0x00007610ffab7816 */ /* 0x000fe200000000ab */
[----:B-1----:R-:W-:Y:S01]  /*68d0*/  IMAD R112, R236, R112, RZ ;  /* 0x00000070ec707224 */ /* 0x002fe200078e02ff */
[----:B------:R-:W-:-:S04]  /*68e0*/  ISETP.GE.AND P3, PT, R113, UR59, PT ;  /* 0x0000003b71007c0c */ /* 0x000fc8000bf66270 */
[----:B------:R1:W3:Y:S01]  /*68f0*/  @!P1 LDG.E.U8 R171, desc[UR40][R110.64] ;  /* 0x000000286eab9981 */ /* 0x0002e2000c1e1100 */
[----:B------:R-:W-:Y:S02]  /*6900*/  PRMT R170, RZ, 0x7610, R170 ;  /* 0x00007610ffaa7816 */ /* 0x000fe400000000aa */
[----:B-1----:R-:W-:-:S06]  /*6910*/  IADD3 R110, P5, R112, R103, RZ ;  /* 0x00000067706e7210 */ /* 0x002fcc0007fbe0ff */
[----:B------:R1:W3:Y:S01]  /*6920*/  @!P3 LDG.E.U8 R170, desc[UR40][R108.64] ;  /* 0x000000286caab981 */ /* 0x0002e2000c1e1100 */
[----:B------:R-:W-:Y:S02]  /*6930*/  LEA.HI.X.SX32 R111, R112, R104, 0x1, P5 ;  /* 0x00000068706f7211 */ /* 0x000fe400028f0eff */
[----:B------:R-:W2:Y:S01]  /*6940*/  LDC R112, c[0x0][0x238] ;  /* 0x00008e00ff707b82 */ /* 0x000ea20000000800 */
[----:B0-----:R-:W-:-:S05]  /*6950*/  IMAD R107, R234, R107, RZ ;  /* 0x0000006bea6b7224 */ /* 0x001fca00078e02ff */
[----:B-1----:R-:W-:-:S04]  /*6960*/  IADD3 R108, P4, R107, R103, RZ ;  /* 0x000000676b6c7210 */ /* 0x002fc80007f9e0ff */
[----:B------:R-:W-:Y:S02]  /*6970*/  LEA.HI.X.SX32 R109, R107, R104, 0x1, P4 ;  /* 0x000000686b6d7211 */ /* 0x000fe400020f0eff */
[----:B------:R-:W0:Y:S01]  /*6980*/  LDC R107, c[0x0][0x238] ;  /* 0x00008e00ff6b7b82 */ /* 0x000e220000000800 */
[----:B------:R-:W-:Y:S02]  /*6990*/  ISETP.GE.AND P2, PT, R236, UR59, PT ;  /* 0x0000003bec007c0c */ /* 0x000fe4000bf46270 */
[----:B------:R-:W-:Y:S02]  /*69a0*/  PRMT R169, RZ, 0x7610, R169 ;  /* 0x00007610ffa97816 */ /* 0x000fe400000000a9 */
[----:B------:R-:W-:Y:S01]  /*69b0*/  ISETP.GE.AND P1, PT, R234, UR59, PT ;  /* 0x0000003bea007c0c */ /* 0x000fe2000bf26270 */
[----:B--2---:R-:W-:-:S08]  /*69c0*/  IMAD R112, R233, R112, RZ ;  /* 0x00000070e9707224 */ /* 0x004fd000078e02ff */
[----:B------:R1:W2:Y:S01]  /*69d0*/  @!P2 LDG.E.U8 R169, desc[UR40][R110.64] ;  /* 0x000000286ea9a981 */ /* 0x0002a2000c1e1100 */
[----:B------:R-:W-:-:S06]  /*69e0*/  PRMT R168, RZ, 0x7610, R168 ;  /* 0x00007610ffa87816 */ /* 0x000fcc00000000a8 */
[----:B------:R5:W2:Y:S01]  /*69f0*/  @!P1 LDG.E.U8 R168, desc[UR40][R108.64] ;  /* 0x000000286ca89981 */ /* 0x000aa2000c1e1100 */
[----:B-1----:R-:W-:-:S04]  /*6a00*/  IADD3 R110, P5, R112, R103, RZ ;  /* 0x00000067706e7210 */ /* 0x002fc80007fbe0ff */
[----:B------:R-:W-:Y:S02]  /*6a10*/  LEA.HI.X.SX32 R111, R112, R104, 0x1, P5 ;  /* 0x00000068706f7211 */ /* 0x000fe400028f0eff */
[----:B------:R-:W1:Y:S01]  /*6a20*/  LDC R112, c[0x0][0x238] ;  /* 0x00008e00ff707b82 */ /* 0x000e620000000800 */
[----:B0-----:R-:W-:-:S05]  /*6a30*/  IMAD R107, R232, R107, RZ ;  /* 0x0000006be86b7224 */ /* 0x001fca00078e02ff */
[----:B-----5:R-:W-:-:S04]  /*6a40*/  IADD3 R108, P4, R107, R103, RZ ;  /* 0x000000676b6c7210 */ /* 0x020fc80007f9e0ff */
[----:B------:R-:W-:Y:S02]  /*6a50*/  LEA.HI.X.SX32 R109, R107, R104, 0x1, P4 ;  /* 0x000000686b6d7211 */ /* 0x000fe400020f0eff */
[----:B------:R-:W0:Y:S01]  /*6a60*/  LDC R107, c[0x0][0x238] ;  /* 0x00008e00ff6b7b82 */ /* 0x000e220000000800 */
[----:B------:R-:W-:Y:S02]  /*6a70*/  ISETP.GE.AND P3, PT, R233, UR59, PT ;  /* 0x0000003be9007c0c */ /* 0x000fe4000bf66270 */
[----:B------:R-:W-:Y:S02]  /*6a80*/  PRMT R167, RZ, 0x7610, R167 ;  /* 0x00007610ffa77816 */ /* 0x000fe400000000a7 */
[----:B------:R-:W-:Y:S01]  /*6a90*/  ISETP.GE.AND P2, PT, R232, UR59, PT ;  /* 0x0000003be8007c0c */ /* 0x000fe2000bf46270 */
[----:B-1----:R-:W-:-:S08]  /*6aa0*/  IMAD R112, R231, R112, RZ ;  /* 0x00000070e7707224 */ /* 0x002fd000078e02ff */
[----:B------:R1:W5:Y:S01]  /*6ab0*/  @!P3 LDG.E.U8 R167, desc[UR40][R110.64] ;  /* 0x000000286ea7b981 */ /* 0x000362000c1e1100 */
[----:B------:R-:W-:-:S06]  /*6ac0*/  PRMT R166, RZ, 0x7610, R166 ;  /* 0x00007610ffa67816 */ /* 0x000fcc00000000a6 */
[----:B------:R0:W5:Y:S01]  /*6ad0*/  @!P2 LDG.E.U8 R166, desc[UR40][R108.64] ;  /* 0x000000286ca6a981 */ /* 0x000162000c1e1100 */
[----:B-1----:R-:W-:-:S04]  /*6ae0*/  IADD3 R110, P5, R112, R103, RZ ;  /* 0x00000067706e7210 */ /* 0x002fc80007fbe0ff */
[----:B------:R-:W-:Y:S02]  /*6af0*/  LEA.HI.X.SX32 R111, R112, R104, 0x1, P5 ;  /* 0x00000068706f7211 */ /* 0x000fe400028f0eff */
[----:B------:R-:W1:Y:S01]  /*6b00*/  S2R R112, SR_TID.X ;  /* 0x0000000000707919 */ /* 0x000e620000002100 */
[----:B0-----:R-:W-:-:S05]  /*6b10*/  IMAD R107, R230, R107, RZ ;  /* 0x0000006be66b7224 */ /* 0x001fca00078e02ff */
[----:B------:R-:W-:-:S04]  /*6b20*/  IADD3 R108, P4, R107, R103, RZ ;  /* 0x000000676b6c7210 */ /* 0x000fc80007f9e0ff */
[----:B------:R-:W-:Y:S02]  /*6b30*/  LEA.HI.X.SX32 R109, R107, R104, 0x1, P4 ;  /* 0x000000686b6d7211 */ /* 0x000fe400020f0eff */
[----:B------:R-:W0:Y:S01]  /*6b40*/  LDC R107, c[0x0][0x238] ;  /* 0x00008e00ff6b7b82 */ /* 0x000e220000000800 */
[----:B------:R-:W-:Y:S02]  /*6b50*/  ISETP.GE.AND P3, PT, R230, UR59, PT ;  /* 0x0000003be6007c0c */ /* 0x000fe4000bf66270 */
[----:B------:R-:W-:Y:S02]  /*6b60*/  PRMT R164, RZ, 0x7610, R164 ;  /* 0x00007610ffa47816 */ /* 0x000fe400000000a4 */
[----:B------:R-:W-:-:S09]  /*6b70*/  ISETP.GE.AND P1, PT, R231, UR59, PT ;  /* 0x0000003be7007c0c */ /* 0x000fd2000bf26270 */
[----:B------:R0:W5:Y:S01]  /*6b80*/  @!P3 LDG.E.U8 R164, desc[UR40][R108.64] ;  /* 0x000000286ca4b981 */ /* 0x000162000c1e1100 */
[----:B-1----:R-:W-:Y:S02]  /*6b90*/  LEA.HI R113, R112, 0x4e, RZ, 0x1a ;  /* 0x0000004e70717811 */ /* 0x002fe400078fd0ff */
[----:B------:R-:W1:Y:S03]  /*6ba0*/  LDC R112, c[0x0][0x238] ;  /* 0x00008e00ff707b82 */ /* 0x000e660000000800 */
[----:B0-----:R-:W-:-:S05]  /*6bb0*/  IMAD R107, R113, R107, RZ ;  /* 0x0000006b716b7224 */ /* 0x001fca00078e02ff */
[----:B------:R-:W-:-:S04]  /*6bc0*/  IADD3 R108, P4, R107, R103, RZ ;  /* 0x000000676b6c7210 */ /* 0x000fc80007f9e0ff */
[----:B------:R-:W-:Y:S02]  /*6bd0*/  LEA.HI.X.SX32 R109, R107, R104, 0x1, P4 ;  /* 0x000000686b6d7211 */ /* 0x000fe400020f0eff */
[----:B------:R-:W0:Y:S01]  /*6be0*/  LDC R107, c[0x0][0x238] ;  /* 0x00008e00ff6b7b82 */ /* 0x000e220000000800 */
[----:B------:R-:W-:-:S06]  /*6bf0*/  PRMT R165, RZ, 0x7610, R165 ;  /* 0x00007610ffa57816 */ /* 0x000fcc00000000a5 */
[----:B------:R4:W5:Y:S01]  /*6c00*/  @!P1 LDG.E.U8 R165, desc[UR40][R110.64] ;  /* 0x000000286ea59981 */ /* 0x000962000c1e1100 */
[----:B------:R-:W-:Y:S01]  /*6c10*/  ISETP.GE.AND P1, PT, R113, UR59, PT ;  /* 0x0000003b71007c0c */ /* 0x000fe2000bf26270 */
[----:B-1----:R-:W-:Y:S01]  /*6c20*/  IMAD R112, R229, R112, RZ ;  /* 0x00000070e5707224 */ /* 0x002fe200078e02ff */
[----:B------:R-:W-:-:S04]  /*6c30*/  PRMT R162, RZ, 0x7610, R162 ;  /* 0x00007610ffa27816 */ /* 0x000fc800000000a2 */
[----:B----4-:R-:W-:-:S04]  /*6c40*/  IADD3 R110, P5, R112, R103, RZ ;  /* 0x00000067706e7210 */ /* 0x010fc80007fbe0ff */
[----:B------:R-:W-:-:S03]  /*6c50*/  LEA.HI.X.SX32 R111, R112, R104, 0x1, P5 ;  /* 0x00000068706f7211 */ /* 0x000fc600028f0eff */
[----:B------:R1:W4:Y:S01]  /*6c60*/  @!P1 LDG.E.U8 R162, desc[UR40][R108.64] ;  /* 0x000000286ca29981 */ /* 0x000322000c1e1100 */
[----:B------:R-:W3:Y:S01]  /*6c70*/  LDC R112, c[0x0][0x238] ;  /* 0x00008e00ff707b82 */ /* 0x000ee20000000800 */
[----:B0-----:R-:W-:Y:S01]  /*6c80*/  IMAD R107, R227, R107, RZ ;  /* 0x0000006be36b7224 */ /* 0x001fe200078e02ff */
[----:B------:R-:W-:-:S04]  /*6c90*/  ISETP.GE.AND P2, PT, R229, UR59, PT ;  /* 0x0000003be5007c0c */ /* 0x000fc8000bf46270 */
[----:B-1----:R-:W-:-:S04]  /*6ca0*/  IADD3 R108, P4, R107, R103, RZ ;  /* 0x000000676b6c7210 */ /* 0x002fc80007f9e0ff */
[----:B------:R-:W-:Y:S02]  /*6cb0*/  LEA.HI.X.SX32 R109, R107, R104, 0x1, P4 ;  /* 0x000000686b6d7211 */ /* 0x000fe400020f0eff */
[----:B------:R-:W0:Y:S01]  /*6cc0*/  LDC R107, c[0x0][0x238] ;  /* 0x00008e00ff6b7b82 */ /* 0x000e220000000800 */
[----:B------:R-:W-:-:S06]  /*6cd0*/  PRMT R163, RZ, 0x7610, R163 ;  /* 0x00007610ffa37816 */ /* 0x000fcc00000000a3 */
[----:B------:R1:W4:Y:S01]  /*6ce0*/  @!P2 LDG.E.U8 R163, desc[UR40][R110.64] ;  /* 0x000000286ea3a981 */ /* 0x000322000c1e1100 */
[----:B------:R-:W-:Y:S01]  /*6cf0*/  ISETP.GE.AND P2, PT, R227, UR59, PT ;  /* 0x0000003be3007c0c */ /* 0x000fe2000bf46270 */
[----:B---3--:R-:W-:Y:S01]  /*6d00*/  IMAD R112, R228, R112, RZ ;  /* 0x00000070e4707224 */ /* 0x008fe200078e02ff */
[----:B------:R-:W-:-:S04]  /*6d10*/  PRMT R160, RZ, 0x7610, R160 ;  /* 0x00007610ffa07816 */ /* 0x000fc800000000a0 */
[----:B-1----:R-:W-:-:S04]  /*6d20*/  IADD3 R110, P5, R112, R103, RZ ;  /* 0x00000067706e7210 */ /* 0x002fc80007fbe0ff */
[----:B------:R-:W-:-:S03]  /*6d30*/  LEA.HI.X.SX32 R111, R112, R104, 0x1, P5 ;  /* 0x00000068706f7211 */ /* 0x000fc600028f0eff */
[----:B------:R1:W3:Y:S01]  /*6d40*/  @!P2 LDG.E.U8 R160, desc[UR40][R108.64] ;  /* 0x000000286ca0a981 */ /* 0x0002e2000c1e1100 */
[----:B------:R-:W2:Y:S01]  /*6d50*/  LDC R112, c[0x0][0x238] ;  /* 0x00008e00ff707b82 */ /* 0x000ea20000000800 */
[----:B0-----:R-:W-:-:S05]  /*6d60*/  IMAD R107, R225, R107, RZ ;  /* 0x0000006be16b7224 */ /* 0x001fca00078e02ff */
[----:B-1----:R-:W-:-:S04]  /*6d70*/  IADD3 R108, P4, R107, R103, RZ ;  /* 0x000000676b6c7210 */ /* 0x002fc80007f9e0ff */
[----:B------:R-:W-:Y:S02]  /*6d80*/  LEA.HI.X.SX32 R109, R107, R104, 0x1, P4 ;  /* 0x000000686b6d7211 */ /* 0x000fe400020f0eff */
[----:B------:R-:W0:Y:S01]  /*6d90*/  LDC R107, c[0x0][0x238] ;  /* 0x00008e00ff6b7b82 */ /* 0x000e220000000800 */
[----:B------:R-:W-:Y:S02]  /*6da0*/  ISETP.GE.AND P3, PT, R228, UR59, PT ;  /* 0x0000003be4007c0c */ /* 0x000fe4000bf66270 */
[----:B------:R-:W-:Y:S02]  /*6db0*/  PRMT R161, RZ, 0x7610, R161 ;  /* 0x00007610ffa17816 */ /* 0x000fe400000000a1 */
[C---:B------:R-:W-:Y:S01]  /*6dc0*/  ISETP.GE.AND P1, PT, R226.reuse, UR59, PT ;  /* 0x0000003be2007c0c */ /* 0x040fe2000bf26270 */
[----:B--2---:R-:W-:Y:S01]  /*6dd0*/  IMAD R112, R226, R112, RZ ;  /* 0x00000070e2707224 */ /* 0x004fe200078e02ff */
[----:B------:R-:W-:-:S07]  /*6de0*/  PRMT R159, RZ, 0x7610, R159 ;  /* 0x00007610ff9f7816 */ /* 0x000fce000000009f */
[----:B------:R1:W2:Y:S02]  /*6df0*/  @!P3 LDG.E.U8 R161, desc[UR40][R110.64] ;  /* 0x000000286ea1b981 */ /* 0x0002a4000c1e1100 */
[----:B-1----:R-:W-:Y:S01]  /*6e00*/  IADD3 R110, P5, R112, R103, RZ ;  /* 0x00000067706e7210 */ /* 0x002fe20007fbe0ff */
[----:B0-----:R-:W-:-:S03]  /*6e10*/  IMAD R107, R224, R107, RZ ;  /* 0x0000006be06b7224 */ /* 0x001fc600078e02ff */
[----:B------:R-:W-:Y:S02]  /*6e20*/  LEA.HI.X.SX32 R111, R112, R104, 0x1, P5 ;  /* 0x00000068706f7211 */ /* 0x000fe400028f0eff */
[----:B------:R-:W0:Y:S03]  /*6e30*/  LDC R112, c[0x0][0x238] ;  /* 0x00008e00ff707b82 */ /* 0x000e260000000800 */
[----:B------:R1:W3:Y:S02]  /*6e40*/  @!P1 LDG.E.U8 R159, desc[UR40][R110.64] ;  /* 0x000000286e9f9981 */ /* 0x0002e4000c1e1100 */
[----:B-1----:R-:W-:-:S04]  /*6e50*/  IADD3 R110, P5, R107, R103, RZ ;  /* 0x000000676b6e7210 */ /* 0x002fc80007fbe0ff */
[----:B------:R-:W-:Y:S02]  /*6e60*/  LEA.HI.X.SX32 R111, R107, R104, 0x1, P5 ;  /* 0x000000686b6f7211 */ /* 0x000fe400028f0eff */
[----:B------:R-:W1:Y:S01]  /*6e70*/  LDC R107, c[0x0][0x238] ;  /* 0x00008e00ff6b7b82 */ /* 0x000e620000000800 */
[----:B------:R-:W-:Y:S02]  /*6e80*/  ISETP.GE.AND P2, PT, R224, UR59, PT ;  /* 0x0000003be0007c0c */ /* 0x000fe4000bf46270 */
[----:B------:R-:W-:Y:S02]  /*6e90*/  PRMT R157, RZ, 0x7610, R157 ;  /* 0x00007610ff9d7816 */ /* 0x000fe4000000009d */
[----:B------:R-:W-:-:S09]  /*6ea0*/  ISETP.GE.AND P3, PT, R225, UR59, PT ;  /* 0x0000003be1007c0c */ /* 0x000fd2000bf66270 */
[----:B------:R0:W3:Y:S01]  /*6eb0*/  @!P2 LDG.E.U8 R157, desc[UR40][R110.64] ;  /* 0x000000286e9da981 */ /* 0x0000e2000c1e1100 */
[----:B-1----:R-:W-:-:S05]  /*6ec0*/  IMAD R107, R222, R107, RZ ;  /* 0x0000006bde6b7224 */ /* 0x002fca00078e02ff */
[----:B0-----:R-:W-:-:S04]  /*6ed0*/  IADD3 R110, P2, R107, R103, RZ ;  /* 0x000000676b6e7210 */ /* 0x001fc80007f5e0ff */
[----:B------:R-:W-:Y:S02]  /*6ee0*/  LEA.HI.X.SX32 R111, R107, R104, 0x1, P2 ;  /* 0x000000686b6f7211 */ /* 0x000fe400010f0eff */
[----:B------:R-:W0:Y:S01]  /*6ef0*/  LDC R107, c[0x0][0x238] ;  /* 0x00008e00ff6b7b82 */ /* 0x000e220000000800 */
[----:B------:R-:W-:Y:S01]  /*6f00*/  PRMT R158, RZ, 0x7610, R158 ;  /* 0x00007610ff9e7816 */ /* 0x000fe2000000009e */
[C---:B------:R-:W-:Y:S01]  /*6f10*/  IMAD R112, R223.reuse, R112, RZ ;  /* 0x00000070df707224 */ /* 0x040fe200078e02ff */
[----:B------:R-:W-:-:S04]  /*6f20*/  ISETP.GE.AND P1, PT, R223, UR59, PT ;  /* 0x0000003bdf007c0c */ /* 0x000fc8000bf26270 */
[----:B------:R1:W3:Y:S01]  /*6f30*/  @!P3 LDG.E.U8 R158, desc[UR40][R108.64] ;  /* 0x000000286c9eb981 */ /* 0x0002e2000c1e1100 */
[----:B------:R-:W-:Y:S02]  /*6f40*/  PRMT R156, RZ, 0x7610, R156 ;  /* 0x00007610ff9c7816 */ /* 0x000fe4000000009c */
[----:B-1----:R-:W-:-:S04]  /*6f50*/  IADD3 R108, P4, R112, R103, RZ ;  /* 0x00000067706c7210 */ /* 0x002fc80007f9e0ff */
[----:B------:R-:W-:Y:S02]  /*6f60*/  LEA.HI.X.SX32 R109, R112, R104, 0x1, P4 ;  /* 0x00000068706d7211 */ /* 0x000fe400020f0eff */
[----:B------:R-:W-:Y:S01]  /*6f70*/  PRMT R154, RZ, 0x7610, R154 ;  /* 0x00007610ff9a7816 */ /* 0x000fe2000000009a */
[----:B0-----:R-:W-:Y:S01]  /*6f80*/  IMAD R107, R220, R107, RZ ;  /* 0x0000006bdc6b7224 */ /* 0x001fe200078e02ff */
[----:B------:R-:W-:Y:S01]  /*6f90*/  ISETP.GE.AND P3, PT, R222, UR59, PT ;  /* 0x0000003bde007c0c */ /* 0x000fe2000bf66270 */
[----:B------:R0:W3:Y:S01]  /*6fa0*/  @!P1 LDG.E.U8 R156, desc[UR40][R108.64] ;  /* 0x000000286c9c9981 */ /* 0x0000e2000c1e1100 */
[----:B------:R-:W-:Y:S01]  /*6fb0*/  PRMT R155, RZ, 0x7610, R155 ;  /* 0x00007610ff9b7816 */ /* 0x000fe2000000009b */
[----:B------:R-:W1:Y:S01]  /*6fc0*/  LDC R112, c[0x0][0x238] ;  /* 0x00008e00ff707b82 */ /* 0x000e620000000800 */
[----:B0-----:R-:W-:-:S09]  /*6fd0*/  IADD3 R108, P1, R205, R103, RZ ;  /* 0x00000067cd6c7210 */ /* 0x001fd20007f3e0ff */
[----:B------:R-:W3:Y:S01]  /*6fe0*/  @!P3 LDG.E.U8 R155, desc[UR40][R110.64] ;  /* 0x000000286e9bb981 */ /* 0x000ee2000c1e1100 */
[----:B------:R-:W-:-:S05]  /*6ff0*/  LEA.HI.X.SX32 R109, R205, R104, 0x1, P1 ;  /* 0x00000068cd6d7211 */ /* 0x000fca00008f0eff */
[----:B------:R0:W3:Y:S02]  /*7000*/  @!P0 LDG.E.U8 R154, desc[UR40][R108.64] ;  /* 0x000000286c9a8981 */ /* 0x0000e4000c1e1100 */
[----:B0-----:R-:W-:-:S04]  /*7010*/  IADD3 R108, P0, R107, R103, RZ ;  /* 0x000000676b6c7210 */ /* 0x001fc80007f1e0ff */
[----:B------:R-:W-:Y:S02]  /*7020*/  LEA.HI.X.SX32 R109, R107, R104, 0x1, P0 ;  /* 0x000000686b6d7211 */ /* 0x000fe400000f0eff */
[----:B------:R-:W0:Y:S01]  /*7030*/  LDC R107, c[0x0][0x238] ;  /* 0x00008e00ff6b7b82 */ /* 0x000e220000000800 */
[----:B------:R-:W-:Y:S02]  /*7040*/  ISETP.GE.AND P3, PT, R220, UR59, PT ;  /* 0x0000003bdc007c0c */ /* 0x000fe4000bf66270 */
[----:B------:R-:W-:-:S11]  /*7050*/  PRMT R151, RZ, 0x7610, R151 ;  /* 0x00007610ff977816 */ /* 0x000fd60000000097 */
[----:B------:R5:W3:Y:S01]  /*7060*/  @!P3 LDG.E.U8 R151, desc[UR40][R108.64] ;  /* 0x000000286c97b981 */ /* 0x000ae2000c1e1100 */
[----:B0-----:R-:W-:-:S05]  /*7070*/  IMAD R107, R219, R107, RZ ;  /* 0x0000006bdb6b7224 */ /* 0x001fca00078e02ff */
[----:B-----5:R-:W-:-:S04]  /*7080*/  IADD3 R108, P0, R107, R103, RZ ;  /* 0x000000676b6c7210 */ /* 0x020fc80007f1e0ff */
[----:B------:R-:W-:Y:S02]  /*7090*/  LEA.HI.X.SX32 R109, R107, R104, 0x1, P0 ;  /* 0x000000686b6d7211 */ /* 0x000fe400000f0eff */
[----:B------:R-:W0:Y:S01]  /*70a0*/  LDC R107, c[0x0][0x238] ;  /* 0x00008e00ff6b7b82 */ /* 0x000e220000000800 */
[----:B-1----:R-:W-:-:S05]  /*70b0*/  IMAD R112, R221, R112, RZ ;  /* 0x00000070dd707224 */ /* 0x002fca00078e02ff */
[----:B------:R-:W-:-:S04]  /*70c0*/  IADD3 R110, P1, R112, R103, RZ ;  /* 0x00000067706e7210 */ /* 0x000fc80007f3e0ff */
[----:B------:R-:W-:Y:S02]  /*70d0*/  LEA.HI.X.SX32 R111, R112, R104, 0x1, P1 ;  /* 0x00000068706f7211 */ /* 0x000fe400008f0eff */
[----:B------:R-:W-:Y:S01]  /*70e0*/  ISETP.GE.AND P1, PT, R219, UR59, PT ;  /* 0x0000003bdb007c0c */ /* 0x000fe2000bf26270 */
[----:B------:R-:W1:Y:S01]  /*70f0*/  LDC R112, c[0x0][0x238] ;  /* 0x00008e00ff707b82 */ /* 0x000e620000000800 */
[----:B------:R-:W-:Y:S01]  /*7100*/  PRMT R150, RZ, 0x7610, R150 ;  /* 0x00007610ff967816 */ /* 0x000fe20000000096 */
[----:B0-----:R-:W-:-:S10]  /*7110*/  IMAD R107, R218, R107, RZ ;  /* 0x0000006bda6b7224 */ /* 0x001fd400078e02ff */
[----:B------:R0:W5:Y:S02]  /*7120*/  @!P1 LDG.E.U8 R150, desc[UR40][R108.64] ;  /* 0x000000286c969981 */ /* 0x000164000c1e1100 */
[----:B0-----:R-:W-:-:S04]  /*7130*/  IADD3 R108, P0, R107, R103, RZ ;  /* 0x000000676b6c7210 */ /* 0x001fc80007f1e0ff */
[----:B------:R-:W-:Y:S02]  /*7140*/  LEA.HI.X.SX32 R109, R107, R104, 0x1, P0 ;  /* 0x000000686b6d7211 */ /* 0x000fe400000f0eff */
[----:B------:R-:W0:Y:S01]  /*7150*/  LDC R107, c[0x0][0x238] ;  /* 0x00008e00ff6b7b82 */ /* 0x000e220000000800 */
[----:B------:R-:W-:Y:S02]  /*7160*/  ISETP.GE.AND P1, PT, R218, UR59, PT ;  /* 0x0000003bda007c0c */ /* 0x000fe4000bf26270 */
[----:B------:R-:W-:-:S11]  /*7170*/  PRMT R149, RZ, 0x7610, R149 ;  /* 0x00007610ff957816 */ /* 0x000fd60000000095 */
[----:B------:R4:W5:Y:S01]  /*7180*/  @!P1 LDG.E.U8 R149, desc[UR40][R108.64] ;  /* 0x000000286c959981 */ /* 0x000962000c1e1100 */
[----:B0-----:R-:W-:-:S05]  /*7190*/  IMAD R107, R217, R107, RZ ;  /* 0x0000006bd96b7224 */ /* 0x001fca00078e02ff */
[----:B----4-:R-:W-:-:S04]  /*71a0*/  IADD3 R108, P0, R107, R103, RZ ;  /* 0x000000676b6c7210 */ /* 0x010fc80007f1e0ff */
[----:B------:R-:W-:Y:S02]  /*71b0*/  LEA.HI.X.SX32 R109, R107, R104, 0x1, P0 ;  /* 0x000000686b6d7211 */ /* 0x000fe400000f0eff */
[----:B------:R-:W0:Y:S01]  /*71c0*/  LDC R107, c[0x0][0x238] ;  /* 0x00008e00ff6b7b82 */ /* 0x000e220000000800 */
[----:B------:R-:W-:Y:S02]  /*71d0*/  ISETP.GE.AND P1, PT, R217, UR59, PT ;  /* 0x0000003bd9007c0c */ /* 0x000fe4000bf26270 */
[----:B------:R-:W-:Y:S02]  /*71e0*/  PRMT R148, RZ, 0x7610, R148 ;  /* 0x00007610ff947816 */ /* 0x000fe40000000094 */
[----:B------:R-:W-:Y:S02]  /*71f0*/  ISETP.GE.AND P2, PT, R221, UR59, PT ;  /* 0x0000003bdd007c0c */ /* 0x000fe4000bf46270 */
[----:B------:R-:W-:-:S07]  /*7200*/  PRMT R152, RZ, 0x7610, R152 ;  /* 0x00007610ff987816 */ /* 0x000fce0000000098 */
[----:B------:R-:W4:Y:S01]  /*7210*/  @!P1 LDG.E.U8 R148, desc[UR40][R108.64] ;  /* 0x000000286c949981 */ /* 0x000f22000c1e1100 */
[C---:B------:R-:W-:Y:S02]  /*7220*/  ISETP.GE.AND P1, PT, R216.reuse, UR59, PT ;  /* 0x0000003bd8007c0c */ /* 0x040fe4000bf26270 */
[----:B------:R-:W-:Y:S01]  /*7230*/  PRMT R147, RZ, 0x7610, R147 ;  /* 0x00007610ff937816 */ /* 0x000fe20000000093 */
[----:B------:R2:W5:Y:S01]  /*7240*/  @!P2 LDG.E.U8 R152, desc[UR40][R110.64] ;  /* 0x000000286e98a981 */ /* 0x000562000c1e1100 */
[----:B0-----:R-:W-:Y:S01]  /*7250*/  IMAD R107, R216, R107, RZ ;  /* 0x0000006bd86b7224 */ /* 0x001fe200078e02ff */
[----:B--2---:R-:W0:Y:S04]  /*7260*/  LDC R110, c[0x0][0x238] ;  /* 0x00008e00ff6e7b82 */ /* 0x004e280000000800 */
[----:B------:R-:W-:-:S04]  /*7270*/  IADD3 R108, P0, R107, R103, RZ ;  /* 0x000000676b6c7210 */ /* 0x000fc80007f1e0ff */
[----:B------:R-:W-:Y:S01]  /*7280*/  LEA.HI.X.SX32 R109, R107, R104, 0x1, P0 ;  /* 0x000000686b6d7211 */ /* 0x000fe200000f0eff */
[----:B-1----:R-:W-:-:S04]  /*7290*/  IMAD R112, R215, R112, RZ ;  /* 0x00000070d7707224 */ /* 0x002fc800078e02ff */
[----:B------:R1:W2:Y:S01]  /*72a0*/  @!P1 LDG.E.U8 R147, desc[UR40][R108.64] ;  /* 0x000000286c939981 */ /* 0x0002a2000c1e1100 */
[----:B------:R-:W-:Y:S02]  /*72b0*/  ISETP.GE.AND P1, PT, R215, UR59, PT ;  /* 0x0000003bd7007c0c */ /* 0x000fe4000bf26270 */
[----:B------:R-:W-:Y:S02]  /*72c0*/  LEA.HI R107, R123, 0x6e, RZ, 0x1a ;  /* 0x0000006e7b6b7811 */ /* 0x000fe400078fd0ff */
[----:B------:R-:W-:Y:S02]  /*72d0*/  PRMT R146, RZ, 0x7610, R146 ;  /* 0x00007610ff927816 */ /* 0x000fe40000000092 */
[C---:B-1----:R-:W-:Y:S02]  /*72e0*/  IADD3 R108, P0, R112.reuse, R103, RZ ;  /* 0x00000067706c7210 */ /* 0x042fe40007f1e0ff */
[----:B------:R-:W-:Y:S02]  /*72f0*/  ISETP.GE.AND P2, PT, R107, UR59, PT ;  /* 0x0000003b6b007c0c */ /* 0x000fe4000bf46270 */
[----:B------:R-:W-:-:S02]  /*7300*/  LEA.HI.X.SX32 R109, R112, R104, 0x1, P0 ;  /* 0x00000068706d7211 */ /* 0x000fc400000f0eff */
[----:B------:R-:W-:Y:S01]  /*7310*/  PRMT R145, RZ, 0x7610, R145 ;  /* 0x00007610ff917816 */ /* 0x000fe20000000091 */
[----:B0-----:R-:W-:Y:S01]  /*7320*/  IMAD R110, R214, R110, RZ ;  /* 0x0000006ed66e7224 */ /* 0x001fe200078e02ff */
[----:B------:R-:W0:Y:S01]  /*7330*/  LDC R112, c[0x0][0x238] ;  /* 0x00008e00ff707b82 */ /* 0x000e220000000800 */
[----:B------:R1:W2:Y:S02]  /*7340*/  @!P1 LDG.E.U8 R146, desc[UR40][R108.64] ;  /* 0x000000286c929981 */ /* 0x0002a4000c1e1100 */
[----:B-1----:R-:W-:-:S04]  /*7350*/  IADD3 R108, P0, R206, R103, RZ ;  /* 0x00000067ce6c7210 */ /* 0x002fc80007f1e0ff */
[----:B------:R-:W-:-:S05]  /*7360*/  LEA.HI.X.SX32 R109, R206, R104, 0x1, P0 ;  /* 0x00000068ce6d7211 */ /* 0x000fca00000f0eff */
[----:B------:R1:W2:Y:S02]  /*7370*/  @!P2 LDG.E.U8 R145, desc[UR40][R108.64] ;  /* 0x000000286c91a981 */ /* 0x0002a4000c1e1100 */
[----:B-1----:R-:W-:-:S04]  /*7380*/  IADD3 R108, P0, R110, R103, RZ ;  /* 0x000000676e6c7210 */ /* 0x002fc80007f1e0ff */
[----:B------:R-:W-:Y:S02]  /*7390*/  LEA.HI.X.SX32 R109, R110, R104, 0x1, P0 ;  /* 0x000000686e6d7211 */ /* 0x000fe400000f0eff */
[----:B------:R-:W1:Y:S01]  /*73a0*/  LDC R110, c[0x0][0x238] ;  /* 0x00008e00ff6e7b82 */ /* 0x000e620000000800 */
[----:B------:R-:W-:Y:S02]  /*73b0*/  ISETP.GE.AND P1, PT, R214, UR59, PT ;  /* 0x0000003bd6007c0c */ /* 0x000fe4000bf26270 */
[----:B------:R-:W-:Y:S01]  /*73c0*/  PRMT R144, RZ, 0x7610, R144 ;  /* 0x00007610ff907816 */ /* 0x000fe20000000090 */
[----:B0-----:R-:W-:-:S10]  /*73d0*/  IMAD R112, R212, R112, RZ ;  /* 0x00000070d4707224 */ /* 0x001fd400078e02ff */
[----:B------:R0:W2:Y:S01]  /*73e0*/  @!P1 LDG.E.U8 R144, desc[UR40][R108.64] ;  /* 0x000000286c909981 */ /* 0x0000a2000c1e1100 */
[----:B-1----:R-:W-:-:S05]  /*73f0*/  IMAD R110, R213, R110, RZ ;  /* 0x0000006ed56e7224 */ /* 0x002fca00078e02ff */
[----:B0-----:R-:W-:-:S04]  /*7400*/  IADD3 R108, P0, R110, R103, RZ ;  /* 0x000000676e6c7210 */ /* 0x001fc80007f1e0ff */
[-C--:B------:R-:W-:Y:S02]  /*7410*/  LEA.HI.X.SX32 R109, R110, R104.reuse, 0x1, P0 ;  /* 0x000000686e6d7211 */ /* 0x080fe400000f0eff */
[C---:B------:R-:W-:Y:S02]  /*7420*/  IADD3 R110, P0, R112.reuse, R103, RZ ;  /* 0x00000067706e7210 */ /* 0x040fe40007f1e0ff */
[----:B------:R-:W-:Y:S02]  /*7430*/  ISETP.GE.AND P1, PT, R213, UR59, PT ;  /* 0x0000003bd5007c0c */ /* 0x000fe4000bf26270 */
[----:B------:R-:W-:Y:S02]  /*7440*/  LEA.HI.X.SX32 R111, R112, R104, 0x1, P0 ;  /* 0x00000068706f7211 */ /* 0x000fe400000f0eff */
[----:B------:R-:W0:Y:S01]  /*7450*/  LDC R112, c[0x0][0x238] ;  /* 0x00008e00ff707b82 */ /* 0x000e220000000800 */
[----:B------:R-:W-:-:S08]  /*7460*/  PRMT R107, RZ, 0x7610, R107 ;  /* 0x00007610ff6b7816 */ /* 0x000fd0000000006b */
[----:B------:R1:W2:Y:S01]  /*7470*/  @!P1 LDG.E.U8 R107, desc[UR40][R108.64] ;  /* 0x000000286c6b9981 */ /* 0x0002a2000c1e1100 */
[----:B------:R-:W-:Y:S01]  /*7480*/  ISETP.GE.AND P1, PT, R212, UR59, PT ;  /* 0x0000003bd4007c0c */ /* 0x000fe2000bf26270 */
[----:B------:R-:W-:Y:S01]  /*7490*/  IMAD R114, R210, R114, RZ ;  /* 0x00000072d2727224 */ /* 0x000fe200078e02ff */
[----:B-1----:R-:W-:Y:S01]  /*74a0*/  PRMT R108, RZ, 0x7610, R108 ;  /* 0x00007610ff6c7816 */ /* 0x002fe2000000006c */
[----:B0-----:R-:W-:-:S10]  /*74b0*/  IMAD R112, R211, R112, RZ ;  /* 0x00000070d3707224 */ /* 0x001fd400078e02ff */
[----:B------:R0:W2:Y:S01]  /*74c0*/  @!P1 LDG.E.U8 R108, desc[UR40][R110.64] ;  /* 0x000000286e6c9981 */ /* 0x0000a2000c1e1100 */
[----:B------:R-:W-:Y:S02]  /*74d0*/  ISETP.GE.AND P1, PT, R211, UR59, PT ;  /* 0x0000003bd3007c0c */ /* 0x000fe4000bf26270 */
[----:B0-----:R-:W-:-:S04]  /*74e0*/  IADD3 R110, P0, R112, R103, RZ ;  /* 0x00000067706e7210 */ /* 0x001fc80007f1e0ff */
[----:B------:R-:W-:Y:S02]  /*74f0*/  LEA.HI.X.SX32 R111, R112, R104, 0x1, P0 ;  /* 0x00000068706f7211 */ /* 0x000fe400000f0eff */
[----:B------:R-:W-:-:S04]  /*7500*/  IADD3 R112, P0, R114, R103, RZ ;  /* 0x0000006772707210 */ /* 0x000fc80007f1e0ff */
[----:B------:R-:W-:Y:S02]  /*7510*/  LEA.HI.X.SX32 R113, R114, R104, 0x1, P0 ;  /* 0x0000006872717211 */ /* 0x000fe400000f0eff */
[----:B------:R-:W0:Y:S01]  /*7520*/  LDC R114, c[0x0][0x238] ;  /* 0x00008e00ff727b82 */ /* 0x000e220000000800 */
[----:B------:R-:W-:-:S06]  /*7530*/  PRMT R109, RZ, 0x7610, R109 ;  /* 0x00007610ff6d7816 */ /* 0x000fcc000000006d */
[----:B------:R1:W2:Y:S01]  /*7540*/  @!P1 LDG.E.U8 R109, desc[UR40][R110.64] ;  /* 0x000000286e6d9981 */ /* 0x0002a2000c1e1100 */
[----:B------:R-:W-:Y:S02]  /*7550*/  ISETP.GE.AND P1, PT, R210, UR59, PT ;  /* 0x0000003bd2007c0c */ /* 0x000fe4000bf26270 */
[----:B-1----:R-:W-:-:S11]  /*7560*/  PRMT R110, RZ, 0x7610, R110 ;  /* 0x00007610ff6e7816 */ /* 0x002fd6000000006e */
[----:B------:R1:W2:Y:S01]  /*7570*/  @!P1 LDG.E.U8 R110, desc[UR40][R112.64] ;  /* 0x00000028706e9981 */ /* 0x0002a2000c1e1100 */
[C---:B0-----:R-:W-:Y:S01]  /*7580*/  IMAD R114, R209.reuse, R114, RZ ;  /* 0x00000072d1727224 */ /* 0x041fe200078e02ff */
[----:B------:R-:W-:Y:S02]  /*7590*/  ISETP.GE.AND P1, PT, R209, UR59, PT ;  /* 0x0000003bd1007c0c */ /* 0x000fe4000bf26270 */
[----:B------:R-:W-:Y:S02]  /*75a0*/  PRMT R111, RZ, 0x7610, R111 ;  /* 0x00007610ff6f7816 */ /* 0x000fe4000000006f */
[----:B-1----:R-:W-:-:S04]  /*75b0*/  IADD3 R112, P0, R114, R103, RZ ;  /* 0x0000006772707210 */ /* 0x002fc80007f1e0ff */
[----:B------:R-:W-:Y:S01]  /*75c0*/  LEA.HI.X.SX32 R113, R114, R104, 0x1, P0 ;  /* 0x0000006872717211 */ /* 0x000fe200000f0eff */
[----:B------:R-:W-:-:S04]  /*75d0*/  IMAD R116, R208, R116, RZ ;  /* 0x00000074d0747224 */ /* 0x000fc800078e02ff */
[----:B------:R0:W2:Y:S01]  /*75e0*/  @!P1 LDG.E.U8 R111, desc[UR40][R112.64] ;  /* 0x00000028706f9981 */ /* 0x0000a2000c1e1100 */
[----:B------:R-:W-:Y:S02]  /*75f0*/  ISETP.GE.AND P1, PT, R208, UR59, PT ;  /* 0x0000003bd0007c0c */ /* 0x000fe4000bf26270 */
[C---:B------:R-:W-:Y:S02]  /*7600*/  IADD3 R114, P0, R116.reuse, R103, RZ ;  /* 0x0000006774727210 */ /* 0x040fe40007f1e0ff */
[----:B0-----:R-:W-:Y:S02]  /*7610*/  LEA.HI R112, R123, 0x7e, RZ, 0x1a ;  /* 0x0000007e7b707811 */ /* 0x001fe400078fd0ff */
[----:B------:R-:W-:Y:S02]  /*7620*/  LEA.HI.X.SX32 R115, R116, R104, 0x1, P0 ;  /* 0x0000006874737211 */ /* 0x000fe400000f0eff */
[----:B------:R-:W-:Y:S02]  /*7630*/  ISETP.GE.AND P2, PT, R112, UR59, PT ;  /* 0x0000003b70007c0c */ /* 0x000fe4000bf46270 */
[----:B------:R-:W-:-:S02]  /*7640*/  PRMT R112, RZ, 0x7610, R112 ;  /* 0x00007610ff707816 */ /* 0x000fc40000000070 */
[----:B------:R-:W-:-:S04]  /*7650*/  PRMT R113, RZ, 0x7610, R113 ;  /* 0x00007610ff717816 */ /* 0x000fc80000000071 */
[----:B------:R0:W2:Y:S02]  /*7660*/  @!P1 LDG.E.U8 R112, desc[UR40][R114.64] ;  /* 0x0000002872709981 */ /* 0x0000a4000c1e1100 */
[----:B0-----:R-:W-:-:S04]  /*7670*/  IADD3 R114, P0, R207, R103, RZ ;  /* 0x00000067cf727210 */ /* 0x001fc80007f1e0ff */
[----:B------:R-:W-:-:S05]  /*7680*/  LEA.HI.X.SX32 R115, R207, R104, 0x1, P0 ;  /* 0x00000068cf737211 */ /* 0x000fca00000f0eff */
[----:B------:R0:W2:Y:S01]  /*7690*/  @!P2 LDG.E.U8 R113, desc[UR40][R114.64] ;  /* 0x000000287271a981 */ /* 0x0000a2000c1e1100 */
[----:B------:R-:W-:Y:S02]  /*76a0*/  ISETP.GE.AND P0, PT, R0, UR59, PT ;  /* 0x0000003b00007c0c */ /* 0x000fe4000bf06270 */
[----:B------:R-:W-:Y:S02]  /*76b0*/  IADD3 R116, P1, R106, R204, RZ ;  /* 0x000000cc6a747210 */ /* 0x000fe40007f3e0ff */
[----:B0-----:R-:W-:Y:S02]  /*76c0*/  SHF.R.S32.HI R114, RZ, 0x1f, R106 ;  /* 0x0000001fff727819 */ /* 0x001fe4000001146a */
[----:B------:R-:W-:-:S03]  /*76d0*/  PRMT R115, RZ, 0x7610, R115 ;  /* 0x00007610ff737816 */ /* 0x000fc60000000073 */
[----:B------:R-:W-:Y:S01]  /*76e0*/  IMAD.X R117, R114, 0x1, R203, P1 ;  /* 0x0000000172757824 */ /* 0x000fe200008e06cb */
[----:B------:R-:W-:Y:S01]  /*76f0*/  BAR.SYNC.DEFER_BLOCKING 0x0 ;  /* 0x0000000000007b1d */ /* 0x000fe20000010000 */
[----:B------:R-:W-:-:S05]  /*7700*/  IADD3 R118, P1, R106, R14, RZ ;  /* 0x0000000e6a767210 */ /* 0x000fca0007f3e0ff */
[----:B------:R-:W-:Y:S02]  /*7710*/  IMAD.X R119, R114, 0x1, R69, P1 ;  /* 0x0000000172777824 */ /* 0x000fe400008e0645 */
[----:B------:R-:W-:Y:S01]  /*7720*/  IMAD.SHL.U32 R153, R123, 0x10, RZ ;  /* 0x000000107b997824 */ /* 0x000fe200078e00ff */
[----:B------:R0:W2:Y:S02]  /*7730*/  @!P0 LDG.E.U8 R115, desc[UR40][R116.64] ;  /* 0x0000002874738981 */ /* 0x0000a4000c1e1100 */
[----:B0-----:R-:W-:-:S06]  /*7740*/  PRMT R116, RZ, 0x7610, R116 ;  /* 0x00007610ff747816 */ /* 0x001fcc0000000074 */
[----:B------:R0:W2:Y:S01]  /*7750*/  @!P0 LDG.E.U8 R116, desc[UR40][R118.64] ;  /* 0x0000002876748981 */ /* 0x0000a2000c1e1100 */
[----:B------:R-:W-:Y:S02]  /*7760*/  PRMT R117, RZ, 0x7610, R117 ;  /* 0x00007610ff757816 */ /* 0x000fe40000000075 */
[----:B0-----:R-:W-:-:S05]  /*7770*/  IADD3 R118, P1, R106, R16, RZ ;  /* 0x000000106a767210 */ /* 0x001fca0007f3e0ff */
[----:B------:R-:W-:Y:S01]  /*7780*/  IMAD.X R119, R114, 0x1, R71, P1 ;  /* 0x0000000172777824 */ /* 0x000fe200008e0647 */
[----:B------:R-:W-:Y:S02]  /*7790*/  IADD3 R120, P1, R106, R18, RZ ;  /* 0x000000126a787210 */ /* 0x000fe40007f3e0ff */
[----:B------:R-:W-:Y:S02]  /*77a0*/  LOP3.LUT R153, R153, 0x70, RZ, 0xc0, !PT ;  /* 0x0000007099997812 */ /* 0x000fe400078ec0ff */
[----:B------:R0:W2:Y:S01]  /*77b0*/  @!P0 LDG.E.U8 R117, desc[UR40][R118.64] ;  /* 0x0000002876758981 */ /* 0x0000a2000c1e1100 */
[----:B------:R-:W-:Y:S02]  /*77c0*/  IMAD.X R121, R114, 0x1, R73, P1 ;  /* 0x0000000172797824 */ /* 0x000fe400008e0649 */
[----:B0-----:R-:W-:Y:S01]  /*77d0*/  IMAD.SHL.U32 R119, R123, 0x80, RZ ;  /* 0x000000807b777824 */ /* 0x001fe200078e00ff */
[----:B------:R-:W-:-:S04]  /*77e0*/  PRMT R118, RZ, 0x7610, R118 ;  /* 0x00007610ff767816 */ /* 0x000fc80000000076 */
[--C-:B------:R-:W-:Y:S02]  /*77f0*/  LOP3.LUT R153, R153, 0x1f80, R119.reuse, 0xf8, !PT ;  /* 0x00001f8099997812 */ /* 0x100fe400078ef877 */
[----:B------:R0:W2:Y:S02]  /*7800*/  @!P0 LDG.E.U8 R118, desc[UR40][R120.64] ;  /* 0x0000002878768981 */ /* 0x0000a4000c1e1100 */
[----:B------:R-:W-:Y:S02]  /*7810*/  LOP3.LUT R153, R153, R2, RZ, 0xfc, !PT ;  /* 0x0000000299997212 */ /* 0x000fe400078efcff */
[----:B------:R-:W-:Y:S02]  /*7820*/  PRMT R119, RZ, 0x7610, R119 ;  /* 0x00007610ff777816 */ /* 0x000fe40000000077 */
[----:B0-----:R-:W-:Y:S01]  /*7830*/  IADD3 R120, P1, R106, R20, RZ ;  /* 0x000000146a787210 */ /* 0x001fe20007f3e0ff */
[----:B------:R0:W-:Y:S04]  /*7840*/  STS.U8 [R153+UR60], R122 ;  /* 0x0000007a99007988 */ /* 0x0001e8000800003c */
[----:B------:R-:W-:-:S05]  /*7850*/  IMAD.X R121, R114, 0x1, R75, P1 ;  /* 0x0000000172797824 */ /* 0x000fca00008e064b */
[----:B------:R1:W2:Y:S01]  /*7860*/  @!P0 LDG.E.U8 R119, desc[UR40][R120.64] ;  /* 0x0000002878778981 */ /* 0x0002a2000c1e1100 */
[----:B0-----:R-:W-:-:S05]  /*7870*/  IADD3 R122, P1, R106, R22, RZ ;  /* 0x000000166a7a7210 */ /* 0x001fca0007f3e0ff */
[----:B------:R-:W-:Y:S01]  /*7880*/  IMAD.X R123, R114, 0x1, R77, P1 ;  /* 0x00000001727b7824 */ /* 0x000fe200008e064d */
[----:B-1----:R-:W-:-:S06]  /*7890*/  PRMT R120, RZ, 0x7610, R120 ;  /* 0x00007610ff787816 */ /* 0x002fcc0000000078 */
[----:B------:R0:W2:Y:S01]  /*78a0*/  @!P0 LDG.E.U8 R120, desc[UR40][R122.64] ;  /* 0x000000287a788981 */ /* 0x0000a2000c1e1100 */
[----:B------:R-:W-:-:S03]  /*78b0*/  PRMT R121, RZ, 0x7610, R121 ;  /* 0x00007610ff797816 */ /* 0x000fc60000000079 */
[----:B------:R1:W-:Y:S01]  /*78c0*/  STS.U8 [R153+UR60+0x4], R124 ;  /* 0x0000047c99007988 */ /* 0x0003e2000800003c */
[----:B0-----:R-:W-:-:S05]  /*78d0*/  IADD3 R122, P1, R106, R56, RZ ;  /* 0x000000386a7a7210 */ /* 0x001fca0007f3e0ff */
[----:B------:R-:W-:Y:S01]  /*78e0*/  IMAD.X R123, R114, 0x1, R79, P1 ;  /* 0x00000001727b7824 */ /* 0x000fe200008e064f */
[----:B-1----:R-:W-:Y:S01]  /*78f0*/  IADD3 R124, P1, R106, R58, RZ ;  /* 0x0000003a6a7c7210 */ /* 0x002fe20007f3e0ff */
[----:B------:R0:W-:Y:S04]  /*7900*/  STS.U8 [R153+UR60+0x2], R125 ;  /* 0x0000027d99007988 */ /* 0x0001e8000800003c */
[----:B------:R1:W2:Y:S01]  /*7910*/  @!P0 LDG.E.U8 R121, desc[UR40][R122.64] ;  /* 0x000000287a798981 */ /* 0x0002a2000c1e1100 */
[----:B0-----:R-:W-:Y:S01]  /*7920*/  IMAD.X R125, R114, 0x1, R81, P1 ;  /* 0x00000001727d7824 */ /* 0x001fe200008e0651 */
        /* <DEDUP_REMOVED lines=20> */
[----:B-1----:R-:W-:Y:S02]  /*7a70*/  PRMT R126, RZ, 0x7610, R126 ;  /* 0x00007610ff7e7816 */ /* 0x002fe4000000007e */
[----:B------:R-:W-:-:S04]  /*7a80*/  LOP3.LUT R235, R153, 0x10, RZ, 0x3c, !PT ;  /* 0x0000001099eb7812 */ /* 0x000fc800078e3cff */
[----:B------:R0:W2:Y:S01]  /*7a90*/  @!P0 LDG.E.U8 R126, desc[UR40][R128.64] ;  /* 0x00000028807e8981 */ /* 0x0000a2000c1e1100 */
[----:B------:R-:W-:-:S03]  /*7aa0*/  PRMT R127, RZ, 0x7610, R127 ;  /* 0x00007610ff7f7816 */ /* 0x000fc6000000007f */
[----:B------:R-:W-:Y:S01]  /*7ab0*/  STS.U8 [R153+UR60+0xe], R131 ;  /* 0x00000e8399007988 */ /* 0x000fe2000800003c */
[----:B0-----:R-:W-:-:S03]  /*7ac0*/  IADD3 R128, P1, R106, R68, RZ ;  /* 0x000000446a807210 */ /* 0x001fc60007f3e0ff */
[----:B------:R0:W-:Y:S02]  /*7ad0*/  STS.U8 [R235+UR60+0x2], R130 ;  /* 0x00000282eb007988 */ /* 0x0001e4000800003c */
        /* <DEDUP_REMOVED lines=35> */
[----:B------:R0:W-:Y:S04]  /*7d10*/  STS.U8 [R235+UR60], R180 ;  /* 0x000000b4eb007988 */ /* 0x0001e8000800003c */
[----:B------:R1:W2:Y:S01]  /*7d20*/  @!P0 LDG.E.U8 R134, desc[UR40][R136.64] ;  /* 0x0000002888868981 */ /* 0x0002a2000c1e1100 */
[----:B------:R-:W-:-:S02]  /*7d30*/  PRMT R135, RZ, 0x7610, R135 ;  /* 0x00007610ff877816 */ /* 0x000fc40000000087 */
[----:B0-----:R-:W-:Y:S01]  /*7d40*/  LOP3.LUT R180, R153, 0x20, RZ, 0x3c, !PT ;  /* 0x0000002099b47812 */ /* 0x001fe200078e3cff */
[----:B------:R-:W-:Y:S01]  /*7d50*/  UMOV UR29, 0x40000040 ;  /* 0x40000040001d7882 */ /* 0x000fe20000000000 */
[----:B------:R-:W-:Y:S01]  /*7d60*/  UMOV UR31, 0x40000040 ;  /* 0x40000040001f7882 */ /* 0x000fe20000000000 */
[----:B------:R-:W0:Y:S01]  /*7d70*/  LDC R235, c[0x0][0x238] ;  /* 0x00008e00ffeb7b82 */ /* 0x000e220000000800 */
[----:B-1----:R-:W-:Y:S01]  /*7d80*/  IADD3 R136, P1, R106, R105, RZ ;  /* 0x000000696a887210 */ /* 0x002fe20007f3e0ff */
[----:B------:R1:W-:Y:S04]  /*7d90*/  STS.U8 [R180+UR60+0x2], R138 ;  /* 0x0000028ab4007988 */ /* 0x0003e8000800003c */
[----:B------:R-:W-:Y:S01]  /*7da0*/  IMAD.X R137, R114, 0x1, R99, P1 ;  /* 0x0000000172897824 */ /* 0x000fe200008e0663 */
[----:B------:R3:W-:Y:S04]  /*7db0*/  STS.U8 [R180+UR60], R139 ;  /* 0x0000008bb4007988 */ /* 0x0007e8000800003c */
[----:B------:R4:W2:Y:S01]  /*7dc0*/  @!P0 LDG.E.U8 R135, desc[UR40][R136.64] ;  /* 0x0000002888878981 */ /* 0x0008a2000c1e1100 */
[----:B-1----:R-:W-:-:S05]  /*7dd0*/  IADD3 R138, P1, R106, R86, RZ ;  /* 0x000000566a8a7210 */ /* 0x002fca0007f3e0ff */
[----:B---3--:R-:W-:Y:S01]  /*7de0*/  IMAD.X R139, R114, 0x1, R100, P1 ;  /* 0x00000001728b7824 */ /* 0x008fe200008e0664 */
[----:B----4-:R-:W-:-:S06]  /*7df0*/  PRMT R136, RZ, 0x7610, R136 ;  /* 0x00007610ff887816 */ /* 0x010fcc0000000088 */
[----:B------:R1:W3:Y:S01]  /*7e00*/  @!P0 LDG.E.U8 R136, desc[UR40][R138.64] ;  /* 0x000000288a888981 */ /* 0x0002e2000c1e1100 */
[----:B------:R-:W-:-:S03]  /*7e10*/  PRMT R137, RZ, 0x7610, R137 ;  /* 0x00007610ff897816 */ /* 0x000fc60000000089 */
[----:B------:R4:W-:Y:S01]  /*7e20*/  STS.U8 [R180+UR60+0x6], R140 ;  /* 0x0000068cb4007988 */ /* 0x0009e2000800003c */
[----:B-1----:R-:W-:-:S05]  /*7e30*/  IADD3 R138, P1, R106, R88, RZ ;  /* 0x000000586a8a7210 */ /* 0x002fca0007f3e0ff */
[----:B------:R-:W-:Y:S01]  /*7e40*/  IMAD.X R139, R114, 0x1, R101, P1 ;  /* 0x00000001728b7824 */ /* 0x000fe200008e0665 */
[----:B----4-:R-:W-:Y:S01]  /*7e50*/  IADD3 R140, P1, R106, R90, RZ ;  /* 0x0000005a6a8c7210 */ /* 0x010fe20007f3e0ff */
[----:B------:R1:W-:Y:S04]  /*7e60*/  STS.U8 [R180+UR60+0x4], R141 ;  /* 0x0000048db4007988 */ /* 0x0003e8000800003c */
[----:B------:R4:W3:Y:S01]  /*7e70*/  @!P0 LDG.E.U8 R137, desc[UR40][R138.64] ;  /* 0x000000288a898981 */ /* 0x0008e2000c1e1100 */
[----:B-1----:R-:W-:Y:S01]  /*7e80*/  IMAD.X R141, R114, 0x1, R102, P1 ;  /* 0x00000001728d7824 */ /* 0x002fe200008e0666 */
[----:B----4-:R-:W-:-:S06]  /*7e90*/  PRMT R138, RZ, 0x7610, R138 ;  /* 0x00007610ff8a7816 */ /* 0x010fcc000000008a */
[----:B------:R1:W4:Y:S01]  /*7ea0*/  @!P0 LDG.E.U8 R138, desc[UR40][R140.64] ;  /* 0x000000288c8a8981 */ /* 0x000322000c1e1100 */
[----:B------:R-:W-:-:S03]  /*7eb0*/  PRMT R139, RZ, 0x7610, R139 ;  /* 0x00007610ff8b7816 */ /* 0x000fc6000000008b */
[----:B------:R5:W-:Y:S01]  /*7ec0*/  STS.U8 [R180+UR60+0xa], R142 ;  /* 0x00000a8eb4007988 */ /* 0x000be2000800003c */
[----:B-1----:R-:W-:-:S05]  /*7ed0*/  IADD3 R140, P1, R106, R182, RZ ;  /* 0x000000b66a8c7210 */ /* 0x002fca0007f3e0ff */
[----:B------:R-:W-:Y:S01]  /*7ee0*/  IMAD.X R141, R114, 0x1, R181, P1 ;  /* 0x00000001728d7824 */ /* 0x000fe200008e06b5 */
[----:B-----5:R-:W-:Y:S01]  /*7ef0*/  IADD3 R142, P1, R106, R184, RZ ;  /* 0x000000b86a8e7210 */ /* 0x020fe20007f3e0ff */
[----:B------:R1:W-:Y:S04]  /*7f00*/  STS.U8 [R180+UR60+0x8], R143 ;  /* 0x0000088fb4007988 */ /* 0x0003e8000800003c */
[----:B------:R5:W4:Y:S01]  /*7f10*/  @!P0 LDG.E.U8 R139, desc[UR40][R140.64] ;  /* 0x000000288c8b8981 */ /* 0x000b22000c1e1100 */
[----:B-1----:R-:W-:Y:S01]  /*7f20*/  IMAD.X R143, R114, 0x1, R183, P1 ;  /* 0x00000001728f7824 */ /* 0x002fe200008e06b7 */
[----:B-----5:R-:W-:-:S06]  /*7f30*/  PRMT R140, RZ, 0x7610, R140 ;  /* 0x00007610ff8c7816 */ /* 0x020fcc000000008c */
[----:B------:R1:W5:Y:S01]  /*7f40*/  @!P0 LDG.E.U8 R140, desc[UR40][R142.64] ;  /* 0x000000288e8c8981 */ /* 0x000362000c1e1100 */
[----:B------:R-:W-:Y:S02]  /*7f50*/  PRMT R141, RZ, 0x7610, R141 ;  /* 0x00007610ff8d7816 */ /* 0x000fe4000000008d */
[----:B-1----:R-:W-:-:S05]  /*7f60*/  IADD3 R142, P1, R106, R186, RZ ;  /* 0x000000ba6a8e7210 */ /* 0x002fca0007f3e0ff */
[----:B------:R-:W-:Y:S01]  /*7f70*/  IMAD.X R143, R114, 0x1, R185, P1 ;  /* 0x00000001728f7824 */ /* 0x000fe200008e06b9 */
[----:B------:R1:W-:Y:S04]  /*7f80*/  STS.U8 [R180+UR60+0xe], R178 ;  /* 0x00000eb2b4007988 */ /* 0x0003e8000800003c */
[----:B------:R0:W4:Y:S01]  /*7f90*/  @!P0 LDG.E.U8 R141, desc[UR40][R142.64] ;  /* 0x000000288e8d8981 */ /* 0x000122000c1e1100 */
[----:B-1----:R-:W-:Y:S02]  /*7fa0*/  PRMT R178, RZ, 0x7610, R178 ;  /* 0x00007610ffb27816 */ /* 0x002fe400000000b2 */
[----:B0-----:R-:W-:Y:S01]  /*7fb0*/  IADD3 R142, P1, R106, R188, RZ ;  /* 0x000000bc6a8e7210 */ /* 0x001fe20007f3e0ff */
[----:B------:R0:W-:Y:S04]  /*7fc0*/  STS.U8 [R180+UR60+0xc], R179 ;  /* 0x00000cb3b4007988 */ /* 0x0001e8000800003c */
[----:B------:R-:W-:-:S05]  /*7fd0*/  IMAD.X R143, R114, 0x1, R187, P1 ;  /* 0x00000001728f7824 */ /* 0x000fca00008e06bb */
[----:B------:R1:W5:Y:S01]  /*7fe0*/  @!P0 LDG.E.U8 R178, desc[UR40][R142.64] ;  /* 0x000000288eb28981 */ /* 0x000362000c1e1100 */
[----:B0-----:R-:W-:-:S05]  /*7ff0*/  LOP3.LUT R179, R153, 0x30, RZ, 0x3c, !PT ;  /* 0x0000003099b37812 */ /* 0x001fca00078e3cff */
[----:B------:R0:W-:Y:S01]  /*8000*/  STS.U8 [R179+UR60], R177 ;  /* 0x000000b1b3007988 */ /* 0x0001e2000800003c */
[----:B-1----:R-:W-:-:S05]  /*8010*/  IADD3 R142, P1, R106, R190, RZ ;  /* 0x000000be6a8e7210 */ /* 0x002fca0007f3e0ff */
[----:B------:R-:W-:Y:S01]  /*8020*/  IMAD.X R143, R114, 0x1, R189, P1 ;  /* 0x00000001728f7824 */ /* 0x000fe200008e06bd */
[----:B0-----:R-:W-:Y:S01]  /*8030*/  PRMT R177, RZ, 0x7610, R177 ;  /* 0x00007610ffb17816 */ /* 0x001fe200000000b1 */
[----:B------:R0:W-:Y:S05]  /*8040*/  STS.U8 [R179+UR60+0x2], R176 ;  /* 0x000002b0b3007988 */ /* 0x0001ea000800003c */
[----:B------:R1:W4:Y:S01]  /*8050*/  @!P0 LDG.E.U8 R177, desc[UR40][R142.64] ;  /* 0x000000288eb18981 */ /* 0x000322000c1e1100 */
[----:B0-----:R-:W-:Y:S02]  /*8060*/  PRMT R176, RZ, 0x7610, R176 ;  /* 0x00007610ffb07816 */ /* 0x001fe400000000b0 */
[----:B-1----:R-:W-:-:S05]  /*8070*/  IADD3 R142, P1, R106, R192, RZ ;  /* 0x000000c06a8e7210 */ /* 0x002fca0007f3e0ff */
[----:B------:R-:W-:Y:S01]  /*8080*/  IMAD.X R143, R114, 0x1, R191, P1 ;  /* 0x00000001728f7824 */ /* 0x000fe200008e06bf */
[----:B------:R0:W-:Y:S04]  /*8090*/  STS.U8 [R179+UR60+0x4], R175 ;  /* 0x000004afb3007988 */ /* 0x0001e8000800003c */
[----:B------:R1:W5:Y:S01]  /*80a0*/  @!P0 LDG.E.U8 R176, desc[UR40][R142.64] ;  /* 0x000000288eb08981 */ /* 0x000362000c1e1100 */
[----:B0-----:R-:W-:Y:S02]  /*80b0*/  PRMT R175, RZ, 0x7610, R175 ;  /* 0x00007610ffaf7816 */ /* 0x001fe400000000af */
[----:B-1----:R-:W-:-:S05]  /*80c0*/  IADD3 R142, P1, R106, R194, RZ ;  /* 0x000000c26a8e7210 */ /* 0x002fca0007f3e0ff */
[----:B------:R-:W-:Y:S01]  /*80d0*/  IMAD.X R143, R114, 0x1, R193, P1 ;  /* 0x00000001728f7824 */ /* 0x000fe200008e06c1 */
[----:B------:R0:W-:Y:S04]  /*80e0*/  STS.U8 [R179+UR60+0x6], R174 ;  /* 0x000006aeb3007988 */ /* 0x0001e8000800003c */
[----:B------:R1:W4:Y:S01]  /*80f0*/  @!P0 LDG.E.U8 R175, desc[UR40][R142.64] ;  /* 0x000000288eaf8981 */ /* 0x000322000c1e1100 */
        /* <DEDUP_REMOVED lines=16> */
[----:B-1----:R-:W-:-:S04]  /*8200*/  IADD3 R142, P1, R106, UR58, RZ ;  /* 0x0000003a6a8e7c10 */ /* 0x002fc8000ff3e0ff */
[----:B------:R-:W-:Y:S01]  /*8210*/  IADD3.X R143, R114, UR38, RZ, P1, !PT ;  /* 0x00000026728f7c10 */ /* 0x000fe20008ffe4ff */
[----:B------:R0:W-:Y:S04]  /*8220*/  STS.U8 [R179+UR60+0xe], R170 ;  /* 0x00000eaab3007988 */ /* 0x0001e8000800003c */
[----:B------:R1:W4:Y:S01]  /*8230*/  @!P0 LDG.E.U8 R171, desc[UR40][R142.64] ;  /* 0x000000288eab8981 */ /* 0x000322000c1e1100 */
[----:B0-----:R-:W-:Y:S02]  /*8240*/  PRMT R170, RZ, 0x7610, R170 ;  /* 0x00007610ffaa7816 */ /* 0x001fe400000000aa */
[----:B-1----:R-:W-:-:S04]  /*8250*/  IADD3 R142, P1, R106, UR57, RZ ;  /* 0x000000396a8e7c10 */ /* 0x002fc8000ff3e0ff */
[----:B------:R-:W-:Y:S02]  /*8260*/  IADD3.X R143, R114, UR37, RZ, P1, !PT ;  /* 0x00000025728f7c10 */ /* 0x000fe40008ffe4ff */
[----:B------:R-:W-:-:S03]  /*8270*/  LOP3.LUT R179, R153, 0x40, RZ, 0x3c, !PT ;  /* 0x0000004099b37812 */ /* 0x000fc600078e3cff */
[----:B------:R0:W4:Y:S04]  /*8280*/  @!P0 LDG.E.U8 R170, desc[UR40][R142.64] ;  /* 0x000000288eaa8981 */ /* 0x000128000c1e1100 */
[----:B------:R1:W-:Y:S01]  /*8290*/  STS.U8 [R179+UR60], R169 ;  /* 0x000000a9b3007988 */ /* 0x0003e2000800003c */
[----:B0-----:R-:W-:Y:S02]  /*82a0*/  IADD3 R142, P1, R106, UR56, RZ ;  /* 0x000000386a8e7c10 */ /* 0x001fe4000ff3e0ff */
[----:B-1----:R-:W-:Y:S02]  /*82b0*/  PRMT R169, RZ, 0x7610, R169 ;  /* 0x00007610ffa97816 */ /* 0x002fe400000000a9 */
[----:B------:R-:W-:Y:S01]  /*82c0*/  IADD3.X R143, R114, UR36, RZ, P1, !PT ;  /* 0x00000024728f7c10 */ /* 0x000fe20008ffe4ff */
[----:B------:R0:W-:Y:S04]  /*82d0*/  STS.U8 [R179+UR60+0x2], R168 ;  /* 0x000002a8b3007988 */ /* 0x0001e8000800003c */
[----:B------:R1:W4:Y:S01]  /*82e0*/  @!P0 LDG.E.U8 R169, desc[UR40][R142.64] ;  /* 0x000000288ea98981 */ /* 0x000322000c1e1100 */
[----:B0-----:R-:W-:-:S02]  /*82f0*/  PRMT R168, RZ, 0x7610, R168 ;  /* 0x00007610ffa87816 */ /* 0x001fc400000000a8 */
[----:B-1----:R-:W-:-:S04]  /*8300*/  IADD3 R142, P1, R106, UR55, RZ ;  /* 0x000000376a8e7c10 */ /* 0x002fc8000ff3e0ff */
[----:B------:R-:W-:Y:S01]  /*8310*/  IADD3.X R143, R114, UR35, RZ, P1, !PT ;  /* 0x00000023728f7c10 */ /* 0x000fe20008ffe4ff */
        /* <DEDUP_REMOVED lines=70> */
[----:B------:R-:W-:-:S05]  /*8780*/  IADD3.X R143, R114, UR5, RZ, P1, !PT ;  /* 0x00000005728f7c10 */ /* 0x000fca0008ffe4ff */
[----:B------:R0:W4:Y:S01]  /*8790*/  @!P0 LDG.E.U8 R154, desc[UR40][R142.64] ;  /* 0x000000288e9a8981 */ /* 0x000122000c1e1100 */
[----:B------:R-:W-:Y:S02]  /*87a0*/  PRMT R179, RZ, 0x7610, R179 ;  /* 0x00007610ffb37816 */ /* 0x000fe400000000b3 */
[----:B0-----:R-:W-:-:S05]  /*87b0*/  IADD3 R142, P1, R106, R202, RZ ;  /* 0x000000ca6a8e7210 */ /* 0x001fca0007f3e0ff */
[----:B------:R-:W-:Y:S01]  /*87c0*/  IMAD.X R143, R114, 0x1, R201, P1 ;  /* 0x00000001728f7824 */ /* 0x000fe200008e06c9 */
[----:B------:R-:W-:-:S04]  /*87d0*/  LOP3.LUT R153, R153, 0x60, RZ, 0x3c, !PT ;  /* 0x0000006099997812 */ /* 0x000fc800078e3cff */
[----:B------:R0:W4:Y:S04]  /*87e0*/  @!P0 LDG.E.U8 R179, desc[UR40][R142.64] ;  /* 0x000000288eb38981 */ /* 0x000128000c1e1100 */
[----:B------:R1:W-:Y:S01]  /*87f0*/  STS.U8 [R153+UR60], R152 ;  /* 0x0000009899007988 */ /* 0x0003e2000800003c */
[----:B0-----:R-:W-:Y:S02]  /*8800*/  IADD3 R142, P1, R106, R10, RZ ;  /* 0x0000000a6a8e7210 */ /* 0x001fe40007f3e0ff */
[----:B-1----:R-:W-:-:S03]  /*8810*/  PRMT R152, RZ, 0x7610, R152 ;  /* 0x00007610ff987816 */ /* 0x002fc60000000098 */
        /* <DEDUP_REMOVED lines=21> */
[----:B--2---:R0:W-:Y:S04]  /*8970*/  STS.U8 [R153+UR60+0xa], R147 ;  /* 0x00000a9399007988 */ /* 0x0041e8000800003c */
[----:B------:R1:W2:Y:S01]  /*8980*/  @!P0 LDG.E.U8 R148, desc[UR40][R142.64] ;  /* 0x000000288e948981 */ /* 0x0002a2000c1e1100 */
[----:B0-----:R-:W-:Y:S02]  /*8990*/  PRMT R147, RZ, 0x7610, R147 ;  /* 0x00007610ff937816 */ /* 0x001fe40000000093 */
[----:B-1----:R-:W-:-:S05]  /*89a0*/  IADD3 R142, P1, R106, R9, RZ ;  /* 0x000000096a8e7210 */ /* 0x002fca0007f3e0ff */
[----:B------:R-:W-:Y:S01]  /*89b0*/  IMAD.X R143, R114, 0x1, R23, P1 ;  /* 0x00000001728f7824 */ /* 0x000fe200008e0617 */
[----:B------:R0:W-:Y:S04]  /*89c0*/  STS.U8 [R153+UR60+0xc], R146 ;  /* 0x00000c9299007988 */ /* 0x0001e8000800003c */
        /* <DEDUP_REMOVED lines=8> */
[----:B------:R-:W-:-:S05]  /*8a50*/  IMAD.X R143, R114, 0x1, R59, P1 ;  /* 0x00000001728f7824 */ /* 0x000fca00008e063b */
[----:B------:R0:W2:Y:S01]  /*8a60*/  @!P0 LDG.E.U8 R145, desc[UR40][R142.64] ;  /* 0x000000288e918981 */ /* 0x0000a2000c1e1100 */
[----:B------:R-:W-:Y:S02]  /*8a70*/  PRMT R153, RZ, 0x7610, R153 ;  /* 0x00007610ff997816 */ /* 0x000fe40000000099 */
[----:B0-----:R-:W-:-:S05]  /*8a80*/  IADD3 R142, P1, R106, R6, RZ ;  /* 0x000000066a8e7210 */ /* 0x001fca0007f3e0ff */
[----:B------:R-:W-:Y:S01]  /*8a90*/  IMAD.X R143, R114, 0x1, R61, P1 ;  /* 0x00000001728f7824 */ /* 0x000fe200008e063d */
[----:B------:R0:W-:Y:S04]  /*8aa0*/  STS.U8 [R3+UR60], R144 ;  /* 0x0000009003007988 */ /* 0x0001e8000800003c */
[----:B------:R1:W2:Y:S01]  /*8ab0*/  @!P0 LDG.E.U8 R153, desc[UR40][R142.64] ;  /* 0x000000288e998981 */ /* 0x0002a2000c1e1100 */
[----:B0-----:R-:W-:Y:S02]  /*8ac0*/  PRMT R144, RZ, 0x7610, R144 ;  /* 0x00007610ff907816 */ /* 0x001fe40000000090 */
[----:B-1----:R-:W-:-:S05]  /*8ad0*/  IADD3 R142, P1, R106, R4, RZ ;  /* 0x000000046a8e7210 */ /* 0x002fca0007f3e0ff */
[----:B------:R-:W-:-:S05]  /*8ae0*/  IMAD.X R143, R114, 0x1, R17, P1 ;  /* 0x00000001728f7824 */ /* 0x000fca00008e0611 */
[----:B------:R0:W2:Y:S02]  /*8af0*/  @!P0 LDG.E.U8 R144, desc[UR40][R142.64] ;  /* 0x000000288e908981 */ /* 0x0000a4000c1e1100 */
[----:B0-----:R-:W-:-:S05]  /*8b00*/  IADD3 R142, P1, R106, R84, RZ ;  /* 0x000000546a8e7210 */ /* 0x001fca0007f3e0ff */
[----:B------:R-:W-:Y:S01]  /*8b10*/  IMAD.X R143, R114, 0x1, R15, P1 ;  /* 0x00000001728f7824 */ /* 0x000fe200008e060f */
[----:B------:R-:W-:-:S06]  /*8b20*/  PRMT R114, RZ, 0x7610, R114 ;  /* 0x00007610ff727816 */ /* 0x000fcc0000000072 */
[----:B------:R-:W2:Y:S04]  /*8b30*/  @!P0 LDG.E.U8 R114, desc[UR40][R142.64] ;  /* 0x000000288e728981 */ /* 0x000ea8000c1e1100 */
[----:B------:R0:W-:Y:S04]  /*8b40*/  STS.U8 [R3+UR60+0x2], R107 ;  /* 0x0000026b03007988 */ /* 0x0001e8000800003c */
[----:B------:R1:W-:Y:S01]  /*8b50*/  STS.U8 [R3+UR60+0x4], R108 ;  /* 0x0000046c03007988 */ /* 0x0003e2000800003c */
[----:B0-----:R-:W-:-:S03]  /*8b60*/  LOP3.LUT R107, R0, 0x10, RZ, 0x3c, !PT ;  /* 0x00000010006b7812 */ /* 0x001fc600078e3cff */
[----:B------:R-:W-:Y:S04]  /*8b70*/  STS.U8 [R3+UR60+0x6], R109 ;  /* 0x0000066d03007988 */ /* 0x000fe8000800003c */
[----:B------:R-:W-:Y:S01]  /*8b80*/  STS.U8 [R3+UR60+0x8], R110 ;  /* 0x0000086e03007988 */ /* 0x000fe2000800003c */
[----:B-1----:R-:W-:-:S03]  /*8b90*/  LOP3.LUT R108, R0, 0x20, RZ, 0x3c, !PT ;  /* 0x00000020006c7812 */ /* 0x002fc600078e3cff */
[----:B------:R-:W-:Y:S04]  /*8ba0*/  STS.U8 [R3+UR60+0xa], R111 ;  /* 0x00000a6f03007988 */ /* 0x000fe8000800003c */
[----:B------:R-:W-:Y:S04]  /*8bb0*/  STS.U8 [R3+UR60+0xc], R112 ;  /* 0x00000c7003007988 */ /* 0x000fe8000800003c */
[----:B------:R-:W-:Y:S04]  /*8bc0*/  STS.U8 [R3+UR60+0xe], R113 ;  /* 0x00000e7103007988 */ /* 0x000fe8000800003c */
[----:B------:R-:W-:Y:S04]  /*8bd0*/  STS.U8 [R0+UR60+0x2000], R115 ;  /* 0x0020007300007988 */ /* 0x000fe8000800003c */
[----:B------:R-:W-:Y:S04]  /*8be0*/  STS.U8 [R0+UR60+0x3800], R120 ;  /* 0x0038007800007988 */ /* 0x000fe8000800003c */
[----:B------:R-:W-:Y:S04]  /*8bf0*/  STS.U8 [R0+UR60+0x3400], R128 ;  /* 0x0034008000007988 */ /* 0x000fe8000800003c */
[----:B---3--:R-:W-:Y:S04]  /*8c00*/  STS.U8 [R0+UR60+0x3000], R136 ;  /* 0x0030008800007988 */ /* 0x008fe8000800003c */
[----:B-----5:R-:W-:Y:S04]  /*8c10*/  STS.U8 [R0+UR60+0x2c00], R176 ;  /* 0x002c00b000007988 */ /* 0x020fe8000800003c */
[----:B----4-:R-:W-:Y:S04]  /*8c20*/  STS.U8 [R0+UR60+0x2800], R168 ;  /* 0x002800a800007988 */ /* 0x010fe8000800003c */
[----:B------:R-:W-:Y:S04]  /*8c30*/  STS.U8 [R0+UR60+0x2400], R160 ;  /* 0x002400a000007988 */ /* 0x000fe8000800003c */
[----:B--2---:R-:W-:Y:S04]  /*8c40*/  STS.U8 [R0+UR60+0x3c00], R153 ;  /* 0x003c009900007988 */ /* 0x004fe8000800003c */
[----:B------:R-:W-:Y:S04]  /*8c50*/  STS.U8 [R107+UR60+0x2080], R179 ;  /* 0x002080b36b007988 */ /* 0x000fe8000800003c */
[----:B------:R-:W-:Y:S04]  /*8c60*/  STS.U8 [R107+UR60+0x2480], R161 ;  /* 0x002480a16b007988 */ /* 0x000fe8000800003c */
[----:B------:R-:W-:Y:S04]  /*8c70*/  STS.U8 [R107+UR60+0x2880], R169 ;  /* 0x002880a96b007988 */ /* 0x000fe8000800003c */
[----:B------:R-:W-:Y:S04]  /*8c80*/  STS.U8 [R107+UR60+0x2c80], R177 ;  /* 0x002c80b16b007988 */ /* 0x000fe8000800003c */
[----:B------:R-:W-:Y:S04]  /*8c90*/  STS.U8 [R107+UR60+0x3080], R135 ;  /* 0x003080876b007988 */ /* 0x000fe8000800003c */
[----:B------:R-:W-:Y:S04]  /*8ca0*/  STS.U8 [R107+UR60+0x3480], R127 ;  /* 0x0034807f6b007988 */ /* 0x000fe8000800003c */
[----:B------:R-:W-:Y:S04]  /*8cb0*/  STS.U8 [R107+UR60+0x3880], R119 ;  /* 0x003880776b007988 */ /* 0x000fe8000800003c */
[----:B------:R0:W-:Y:S04]  /*8cc0*/  STS.U8 [R107+UR60+0x3c80], R145 ;  /* 0x003c80916b007988 */ /* 0x0001e8000800003c */
[----:B------:R-:W-:Y:S01]  /*8cd0*/  STS.U8 [R108+UR60+0x2100], R154 ;  /* 0x0021009a6c007988 */ /* 0x000fe2000800003c */
[----:B0-----:R-:W-:-:S03]  /*8ce0*/  LOP3.LUT R107, R0, 0x30, RZ, 0x3c, !PT ;  /* 0x00000030006b7812 */ /* 0x001fc600078e3cff */
[----:B------:R-:W-:Y:S04]  /*8cf0*/  STS.U8 [R108+UR60+0x2500], R162 ;  /* 0x002500a26c007988 */ /* 0x000fe8000800003c */
[----:B------:R-:W-:Y:S04]  /*8d00*/  STS.U8 [R108+UR60+0x2900], R170 ;  /* 0x002900aa6c007988 */ /* 0x000fe8000800003c */
[----:B------:R-:W-:Y:S04]  /*8d10*/  STS.U8 [R108+UR60+0x2d00], R178 ;  /* 0x002d00b26c007988 */ /* 0x000fe8000800003c */
[----:B------:R-:W-:Y:S04]  /*8d20*/  STS.U8 [R108+UR60+0x3100], R134 ;  /* 0x003100866c007988 */ /* 0x000fe8000800003c */
[----:B------:R-:W-:Y:S04]  /*8d30*/  STS.U8 [R108+UR60+0x3500], R126 ;  /* 0x0035007e6c007988 */ /* 0x000fe8000800003c */
[----:B------:R-:W-:Y:S04]  /*8d40*/  STS.U8 [R108+UR60+0x3900], R118 ;  /* 0x003900766c007988 */ /* 0x000fe8000800003c */
[----:B------:R0:W-:Y:S04]  /*8d50*/  STS.U8 [R108+UR60+0x3d00], R146 ;  /* 0x003d00926c007988 */ /* 0x0001e8000800003c */
[----:B------:R-:W-:Y:S04]  /*8d60*/  STS.U8 [R107+UR60+0x2180], R155 ;  /* 0x0021809b6b007988 */ /* 0x000fe8000800003c */
[----:B------:R-:W-:Y:S01]  /*8d70*/  STS.U8 [R107+UR60+0x2580], R163 ;  /* 0x002580a36b007988 */ /* 0x000fe2000800003c */
[----:B0-----:R-:W-:-:S03]  /*8d80*/  LOP3.LUT R108, R0, 0x40, RZ, 0x3c, !PT ;  /* 0x00000040006c7812 */ /* 0x001fc600078e3cff */
        /* <DEDUP_REMOVED lines=24> */
[----:B------:R1:W-:Y:S01]  /*8f10*/  STS.U8 [R108+UR60+0x2300], R158 ;  /* 0x0023009e6c007988 */ /* 0x0003e2000800003c */
[----:B0-----:R-:W-:-:S03]  /*8f20*/  LOP3.LUT R107, R0, 0x70, RZ, 0x3c, !PT ;  /* 0x00000070006b7812 */ /* 0x001fc600078e3cff */
[----:B------:R1:W-:Y:S04]  /*8f30*/  STS.U8 [R108+UR60+0x2700], R166 ;  /* 0x002700a66c007988 */ /* 0x0003e8000800003c */
        /* <DEDUP_REMOVED lines=13> */
[----:B------:R1:W-:Y:S01]  /*9010*/  STS.U8 [R107+UR60+0x3f80], R114 ;  /* 0x003f80726b007988 */ /* 0x0003e2000800003c */
[----:B------:R0:W-:Y:S06]  /*9020*/  MEMBAR.ALL.CTA ;  /* 0x0000000000007992 */ /* 0x0001ec0000008000 */
[----:B0-----:R-:W0:Y:S02]  /*9030*/  FENCE.VIEW.ASYNC.S ;  /* 0x00000000000073c6 */ /* 0x001e240000000000 */
[----:B0-----:R-:W-:Y:S06]  /*9040*/  BAR.SYNC.DEFER_BLOCKING 0x0 ;  /* 0x0000000000007b1d */ /* 0x001fec0000010000 */
[----:B------:R-:W-:-:S06]  /*9050*/  WARPGROUP.ARRIVE ;  /* 0x00000000000079c5 */ /* 0x000fcc0000000000 */
[----:B------:R-:W-:Y:S04]  /*9060*/  QGMMA.64x64x32.F32.E4M3.E4M3 R24, gdesc[UR28], R24 ;  /* 0x00e000001c1879f3 */ /* 0x000fe80008700818 */
[----:B------:R-:W-:Y:S04]  /*9070*/  QGMMA.64x64x32.F32.E4M3.E4M3 R24, gdesc[UR16], R24 ;  /* 0x00e00000101879f3 */ /* 0x000fe80008700818 */
[----:B------:R-:W-:Y:S01]  /*9080*/  QGMMA.64x64x32.F32.E4M3.E4M3 R24, gdesc[UR20], R24 ;  /* 0x00e00000141879f3 */ /* 0x000fe20008700818 */
[----:B------:R-:W-:Y:S02]  /*9090*/  USHF.R.S32.HI UR29, URZ, 0x1f, UR4 ;  /* 0x0000001f3f1d7899 */ /* 0x000fe40008011404 */
[----:B------:R-:W-:-:S04]  /*90a0*/  IADD3 R11, P5, R11, UR4, RZ ;  /* 0x000000040b0b7c10 */ /* 0x000fc8000ffbe0ff */
[----:B------:R-:W-:Y:S02]  /*90b0*/  IADD3.X R57, R57, UR29, RZ, P5, !PT ;  /* 0x0000001d39397c10 */ /* 0x000fe4000affe4ff */
[----:B------:R-:W-:Y:S02]  /*90c0*/  IADD3 R16, P5, R16, UR4, RZ ;  /* 0x0000000410107c10 */ /* 0x000fe4000ffbe0ff */
[----:B------:R-:W-:Y:S02]  /*90d0*/  IADD3 R84, P0, R84, UR4, RZ ;  /* 0x0000000454547c10 */ /* 0x000fe4000ff1e0ff */
[----:B------:R-:W-:Y:S02]  /*90e0*/  IADD3 R4, P1, R4, UR4, RZ ;  /* 0x0000000404047c10 */ /* 0x000fe4000ff3e0ff */
[----:B------:R-:W-:Y:S02]  /*90f0*/  IADD3 R5, P2, R5, UR4, RZ ;  /* 0x0000000405057c10 */ /* 0x000fe4000ff5e0ff */
[----:B------:R-:W-:-:S02]  /*9100*/  IADD3 R7, P3, R7, UR4, RZ ;  /* 0x0000000407077c10 */ /* 0x000fc4000ff7e0ff */
[----:B------:R-:W-:Y:S02]  /*9110*/  IADD3.X R71, R71, UR29, RZ, P5, !PT ;  /* 0x0000001d47477c10 */ /* 0x000fe4000affe4ff */
[----:B------:R-:W-:Y:S02]  /*9120*/  IADD3 R62, P5, R62, UR4, RZ ;  /* 0x000000043e3e7c10 */ /* 0x000fe4000ffbe0ff */
[----:B------:R-:W-:Y:S02]  /*9130*/  IADD3 R9, P4, R9, UR4, RZ ;  /* 0x0000000409097c10 */ /* 0x000fe4000ff9e0ff */
[----:B------:R-:W-:Y:S02]  /*9140*/  IADD3.X R15, R15, UR29, RZ, P0, !PT ;  /* 0x0000001d0f0f7c10 */ /* 0x000fe400087fe4ff */
[----:B------:R-:W-:Y:S02]  /*9150*/  IADD3.X R17, R17, UR29, RZ, P1, !PT ;  /* 0x0000001d11117c10 */ /* 0x000fe40008ffe4ff */
[----:B------:R-:W-:Y:S01]  /*9160*/  IADD3.X R19, R19, UR29, RZ, P2, !PT ;  /* 0x0000001d13137c10 */ /* 0x000fe200097fe4ff */
[----:B------:R-:W-:Y:S01]  /*9170*/  QGMMA.64x64x32.F32.E4M3.E4M3 R24, gdesc[UR24], R24, gsb0 ;  /* 0x00e00000181879f3 */ /* 0x000fe20008000818 */
[----:B------:R-:W-:-:S02]  /*9180*/  IADD3.X R21, R21, UR29, RZ, P3, !PT ;  /* 0x0000001d15157c10 */ /* 0x000fc40009ffe4ff */
[----:B------:R-:W-:Y:S02]  /*9190*/  IADD3 R13, P6, R13, UR4, RZ ;  /* 0x000000040d0d7c10 */ /* 0x000fe4000ffde0ff */
[----:B------:R-:W-:Y:S02]  /*91a0*/  IADD3 R6, P0, R6, UR4, RZ ;  /* 0x0000000406067c10 */ /* 0x000fe4000ff1e0ff */
[----:B------:R-:W-:Y:S02]  /*91b0*/  IADD3 R8, P1, R8, UR4, RZ ;  /* 0x0000000408087c10 */ /* 0x000fe4000ff3e0ff */
[----:B------:R-:W-:Y:S02]  /*91c0*/  IADD3 R10, P2, R10, UR4, RZ ;  /* 0x000000040a0a7c10 */ /* 0x000fe4000ff5e0ff */
[----:B------:R-:W-:Y:S02]  /*91d0*/  IADD3 R12, P3, R12, UR4, RZ ;  /* 0x000000040c0c7c10 */ /* 0x000fe4000ff7e0ff */
[----:B------:R-:W-:-:S02]  /*91e0*/  IADD3.X R85, R85, UR29, RZ, P5, !PT ;  /* 0x0000001d55557c10 */ /* 0x000fc4000affe4ff */
[----:B------:R-:W-:Y:S02]  /*91f0*/  IADD3.X R23, R23, UR29, RZ, P4, !PT ;  /* 0x0000001d17177c10 */ /* 0x000fe4000a7fe4ff */
[----:B------:R-:W-:Y:S02]  /*9200*/  IADD3 R76, P5, R76, UR4, RZ ;  /* 0x000000044c4c7c10 */ /* 0x000fe4000ffbe0ff */
[----:B------:R-:W-:Y:S02]  /*9210*/  IADD3 R14, P4, R14, UR4, RZ ;  /* 0x000000040e0e7c10 */ /* 0x000fe4000ff9e0ff */
[----:B------:R-:W-:Y:S02]  /*9220*/  IADD3.X R59, R59, UR29, RZ, P6, !PT ;  /* 0x0000001d3b3b7c10 */ /* 0x000fe4000b7fe4ff */
[----:B------:R-:W-:Y:S02]  /*9230*/  IADD3.X R61, R61, UR29, RZ, P0, !PT ;  /* 0x0000001d3d3d7c10 */ /* 0x000fe400087fe4ff */
[----:B------:R-:W-:-:S02]  /*9240*/  IADD3.X R63, R63, UR29, RZ, P1, !PT ;  /* 0x0000001d3f3f7c10 */ /* 0x000fc40008ffe4ff */
[----:B------:R-:W-:Y:S02]  /*9250*/  IADD3.X R65, R65, UR29, RZ, P2, !PT ;  /* 0x0000001d41417c10 */ /* 0x000fe400097fe4ff */
[----:B------:R-:W-:Y:S02]  /*9260*/  IADD3.X R67, R67, UR29, RZ, P3, !PT ;  /* 0x0000001d43437c10 */ /* 0x000fe40009ffe4ff */
[----:B------:R-:W-:Y:S02]  /*9270*/  IADD3 R18, P6, R18, UR4, RZ ;  /* 0x0000000412127c10 */ /* 0x000fe4000ffde0ff */
[----:B------:R-:W-:Y:S02]  /*9280*/  IADD3 R20, P0, R20, UR4, RZ ;  /* 0x0000000414147c10 */ /* 0x000fe4000ff1e0ff */
[----:B------:R-:W-:Y:S02]  /*9290*/  IADD3 R22, P1, R22, UR4, RZ ;  /* 0x0000000416167c10 */ /* 0x000fe4000ff3e0ff */
[----:B------:R-:W-:-:S02]  /*92a0*/  IADD3 R56, P2, R56, UR4, RZ ;  /* 0x0000000438387c10 */ /* 0x000fc4000ff5e0ff */
[----:B------:R-:W-:Y:S02]  /*92b0*/  IADD3 R58, P3, R58, UR4, RZ ;  /* 0x000000043a3a7c10 */ /* 0x000fe4000ff7e0ff */
[----:B------:R-:W-:Y:S02]  /*92c0*/  IADD3.X R95, R95, UR29, RZ, P5, !PT ;  /* 0x0000001d5f5f7c10 */ /* 0x000fe4000affe4ff */
[----:B------:R-:W-:Y:S02]  /*92d0*/  IADD3.X R69, R69, UR29, RZ, P4, !PT ;  /* 0x0000001d45457c10 */ /* 0x000fe4000a7fe4ff */
[----:B------:R-:W-:Y:S02]  /*92e0*/  IADD3 R90, P5, R90, UR4, RZ ;  /* 0x000000045a5a7c10 */ /* 0x000fe4000ffbe0ff */
[----:B------:R-:W-:Y:S02]  /*92f0*/  IADD3 R60, P4, R60, UR4, RZ ;  /* 0x000000043c3c7c10 */ /* 0x000fe4000ff9e0ff */
[----:B------:R-:W-:-:S02]  /*9300*/  IADD3.X R73, R73, UR29, RZ, P6, !PT ;  /* 0x0000001d49497c10 */ /* 0x000fc4000b7fe4ff */
[----:B------:R-:W-:Y:S02]  /*9310*/  IADD3.X R75, R75, UR29, RZ, P0, !PT ;  /* 0x0000001d4b4b7c10 */ /* 0x000fe400087fe4ff */
[----:B------:R-:W-:Y:S02]  /*9320*/  IADD3.X R77, R77, UR29, RZ, P1, !PT ;  /* 0x0000001d4d4d7c10 */ /* 0x000fe40008ffe4ff */
[----:B------:R-:W-:Y:S02]  /*9330*/  IADD3.X R79, R79, UR29, RZ, P2, !PT ;  /* 0x0000001d4f4f7c10 */ /* 0x000fe400097fe4ff */
[----:B------:R-:W-:Y:S01]  /*9340*/  IADD3.X R81, R81, UR29, RZ, P3, !PT ;  /* 0x0000001d51517c10 */ /* 0x000fe20009ffe4ff */
[----:B------:R-:W-:Y:S01]  /*9350*/  UIADD3 UR61, UR61, -0x1, URZ ;  /* 0xffffffff3d3d7890 */ /* 0x000fe2000fffe03f */
[----:B------:R-:W-:Y:S02]  /*9360*/  IADD3 R64, P6, R64, UR4, RZ ;  /* 0x0000000440407c10 */ /* 0x000fe4000ffde0ff */
[----:B------:R-:W-:-:S02]  /*9370*/  IADD3 R66, P0, R66, UR4, RZ ;  /* 0x0000000442427c10 */ /* 0x000fc4000ff1e0ff */
[----:B------:R-:W-:Y:S02]  /*9380*/  IADD3 R68, P1, R68, UR4, RZ ;  /* 0x0000000444447c10 */ /* 0x000fe4000ff3e0ff */
[----:B------:R-:W-:Y:S02]  /*9390*/  IADD3 R70, P2, R70, UR4, RZ ;  /* 0x0000000446467c10 */ /* 0x000fe4000ff5e0ff */
[----:B------:R-:W-:Y:S02]  /*93a0*/  IADD3 R72, P3, R72, UR4, RZ ;  /* 0x0000000448487c10 */ /* 0x000fe4000ff7e0ff */
[----:B------:R-:W-:Y:S02]  /*93b0*/  IADD3.X R102, R102, UR29, RZ, P5, !PT ;  /* 0x0000001d66667c10 */ /* 0x000fe4000affe4ff */
[----:B------:R-:W-:Y:S02]  /*93c0*/  IADD3.X R83, R83, UR29, RZ, P4, !PT ;  /* 0x0000001d53537c10 */ /* 0x000fe4000a7fe4ff */
[----:B------:R-:W-:-:S02]  /*93d0*/  IADD3 R194, P5, R194, UR4, RZ ;  /* 0x00000004c2c27c10 */ /* 0x000fc4000ffbe0ff */
[----:B------:R-:W-:Y:S01]  /*93e0*/  IADD3 R74, P4, R74, UR4, RZ ;  /* 0x000000044a4a7c10 */ /* 0x000fe2000ff9e0ff */
[----:B------:R-:W-:Y:S01]  /*93f0*/  UIADD3 UR58, UP4, UR4, UR58, URZ ;  /* 0x0000003a043a7290 */ /* 0x000fe2000ff9e03f */
[----:B------:R-:W-:Y:S01]  /*9400*/  IADD3.X R87, R87, UR29, RZ, P6, !PT ;  /* 0x0000001d57577c10 */ /* 0x000fe2000b7fe4ff */
[----:B------:R-:W-:Y:S01]  /*9410*/  UIADD3 UR57, UP3, UR4, UR57, URZ ;  /* 0x0000003904397290 */ /* 0x000fe2000ff7e03f */
[----:B------:R-:W-:Y:S01]  /*9420*/  IADD3.X R89, R89, UR29, RZ, P0, !PT ;  /* 0x0000001d59597c10 */ /* 0x000fe200087fe4ff */
[----:B------:R-:W-:Y:S01]  /*9430*/  UIADD3 UR56, UP2, UR4, UR56, URZ ;  /* 0x0000003804387290 */ /* 0x000fe2000ff5e03f */
[----:B------:R-:W-:Y:S01]  /*9440*/  IADD3.X R91, R91, UR29, RZ, P1, !PT ;  /* 0x0000001d5b5b7c10 */ /* 0x000fe20008ffe4ff */
[----:B------:R-:W-:Y:S01]  /*9450*/  UIADD3 UR55, UP1, UR4, UR55, URZ ;  /* 0x0000003704377290 */ /* 0x000fe2000ff3e03f */
[----:B------:R-:W-:Y:S02]  /*9460*/  IADD3.X R92, R92, UR29, RZ, P2, !PT ;  /* 0x0000001d5c5c7c10 */ /* 0x000fe400097fe4ff */
        /* <DEDUP_REMOVED lines=8> */
[----:B------:R-:W-:Y:S01]  /*94f0*/  ISETP.NE.U32.AND P5, PT, RZ, UR61, PT ;  /* 0x0000003dff007c0c */ /* 0x000fe2000bfa5070 */
[----:B------:R-:W-:Y:S01]  /*9500*/  UIADD3.X UR38, UR29, UR38, URZ, UP4, !UPT ;  /* 0x000000261d267290 */ /* 0x000fe2000a7fe43f */
[----:B------:R-:W-:Y:S01]  /*9510*/  IADD3 R88, P4, R88, UR4, RZ ;  /* 0x0000000458587c10 */ /* 0x000fe2000ff9e0ff */
[----:B------:R-:W-:Y:S02]  /*9520*/  UIADD3.X UR37, UR29, UR37, URZ, UP3, !UPT ;  /* 0x000000251d257290 */ /* 0x000fe40009ffe43f */
[----:B------:R-:W-:Y:S01]  /*9530*/  IADD3.X R96, R96, UR29, RZ, P6, !PT ;  /* 0x0000001d60607c10 */ /* 0x000fe2000b7fe4ff */
[----:B------:R-:W-:Y:S02]  /*9540*/  UIADD3.X UR36, UR29, UR36, URZ, UP2, !UPT ;  /* 0x000000241d247290 */ /* 0x000fe400097fe43f */
[----:B------:R-:W-:Y:S01]  /*9550*/  IADD3.X R97, R97, UR29, RZ, P0, !PT ;  /* 0x0000001d61617c10 */ /* 0x000fe200087fe4ff */
[----:B------:R-:W-:-:S02]  /*9560*/  UIADD3.X UR35, UR29, UR35, URZ, UP1, !UPT ;  /* 0x000000231d237290 */ /* 0x000fc40008ffe43f */
[----:B------:R-:W-:Y:S01]  /*9570*/  IADD3.X R98, R98, UR29, RZ, P1, !PT ;  /* 0x0000001d62627c10 */ /* 0x000fe20008ffe4ff */
[----:B------:R-:W-:Y:S01]  /*9580*/  UIADD3 UR54, UP0, UR4, UR54, URZ ;  /* 0x0000003604367290 */ /* 0x000fe2000ff1e03f */
[----:B------:R-:W-:Y:S01]  /*9590*/  IADD3.X R99, R99, UR29, RZ, P2, !PT ;  /* 0x0000001d63637c10 */ /* 0x000fe200097fe4ff */
[----:B------:R-:W-:Y:S01]  /*95a0*/  UIADD3 UR53, UP6, UR4, UR53, URZ ;  /* 0x0000003504357290 */ /* 0x000fe2000ffde03f */
[----:B------:R-:W-:Y:S01]  /*95b0*/  IADD3.X R100, R100, UR29, RZ, P3, !PT ;  /* 0x0000001d64647c10 */ /* 0x000fe20009ffe4ff */
[----:B------:R-:W-:Y:S02]  /*95c0*/  UIADD3 UR52, UP5, UR4, UR52, URZ ;  /* 0x0000003404347290 */ /* 0x000fe4000ffbe03f */
[----:B------:R-:W-:Y:S01]  /*95d0*/  IADD3 R182, P6, R182, UR4, RZ ;  /* 0x00000004b6b67c10 */ /* 0x000fe2000ffde0ff */
[----:B------:R-:W-:Y:S02]  /*95e0*/  UIADD3 UR51, UP4, UR4, UR51, URZ ;  /* 0x0000003304337290 */ /* 0x000fe4000ff9e03f */
[----:B------:R-:W-:Y:S01]  /*95f0*/  IADD3 R184, P0, R184, UR4, RZ ;  /* 0x00000004b8b87c10 */ /* 0x000fe2000ff1e0ff */
[----:B------:R-:W-:-:S02]  /*9600*/  UIADD3 UR50, UP3, UR4, UR50, URZ ;  /* 0x0000003204327290 */ /* 0x000fc4000ff7e03f */
[----:B------:R-:W-:Y:S01]  /*9610*/  IADD3 R186, P1, R186, UR4, RZ ;  /* 0x00000004baba7c10 */ /* 0x000fe2000ff3e0ff */
[----:B------:R-:W-:Y:S02]  /*9620*/  UIADD3 UR49, UP2, UR4, UR49, URZ ;  /* 0x0000003104317290 */ /* 0x000fe4000ff5e03f */
[----:B------:R-:W-:Y:S01]  /*9630*/  IADD3 R188, P2, R188, UR4, RZ ;  /* 0x00000004bcbc7c10 */ /* 0x000fe2000ff5e0ff */
[----:B------:R-:W-:Y:S02]  /*9640*/  UIADD3 UR48, UP1, UR4, UR48, URZ ;  /* 0x0000003004307290 */ /* 0x000fe4000ff3e03f */
[----:B------:R-:W-:Y:S01]  /*9650*/  IADD3 R190, P3, R190, UR4, RZ ;  /* 0x00000004bebe7c10 */ /* 0x000fe2000ff7e0ff */
[----:B------:R-:W-:Y:S01]  /*9660*/  IMAD.SHL.U32 R235, R235, 0x80, RZ ;  /* 0x00000080ebeb7824 */ /* 0x000fe200078e00ff */
[----:B------:R-:W-:Y:S01]  /*9670*/  IADD3.X R101, R101, UR29, RZ, P4, !PT ;  /* 0x0000001d65657c10 */ /* 0x000fe2000a7fe4ff */
[----:B------:R-:W-:Y:S01]  /*9680*/  UIADD3.X UR34, UR29, UR34, URZ, UP0, !UPT ;  /* 0x000000221d227290 */ /* 0x000fe200087fe43f */
[----:B------:R-:W-:Y:S01]  /*9690*/  IADD3 R192, P4, R192, UR4, RZ ;  /* 0x00000004c0c07c10 */ /* 0x000fe2000ff9e0ff */
[----:B------:R-:W-:-:S02]  /*96a0*/  UIADD3.X UR33, UR29, UR33, URZ, UP6, !UPT ;  /* 0x000000211d217290 */ /* 0x000fc4000b7fe43f */
[----:B------:R-:W-:Y:S01]  /*96b0*/  IADD3.X R181, R181, UR29, RZ, P6, !PT ;  /* 0x0000001db5b57c10 */ /* 0x000fe2000b7fe4ff */
[----:B------:R-:W-:Y:S02]  /*96c0*/  UIADD3.X UR32, UR29, UR32, URZ, UP5, !UPT ;  /* 0x000000201d207290 */ /* 0x000fe4000affe43f */
[----:B------:R-:W-:Y:S01]  /*96d0*/  IADD3.X R183, R183, UR29, RZ, P0, !PT ;  /* 0x0000001db7b77c10 */ /* 0x000fe200087fe4ff */
[----:B------:R-:W-:Y:S02]  /*96e0*/  UIADD3.X UR15, UR29, UR15, URZ, UP4, !UPT ;  /* 0x0000000f1d0f7290 */ /* 0x000fe4000a7fe43f */
[----:B------:R-:W-:Y:S01]  /*96f0*/  IADD3.X R185, R185, UR29, RZ, P1, !PT ;  /* 0x0000001db9b97c10 */ /* 0x000fe20008ffe4ff */
[----:B------:R-:W-:Y:S02]  /*9700*/  UIADD3.X UR14, UR29, UR14, URZ, UP3, !UPT ;  /* 0x0000000e1d0e7290 */ /* 0x000fe40009ffe43f */
[----:B------:R-:W-:Y:S01]  /*9710*/  IADD3.X R187, R187, UR29, RZ, P2, !PT ;  /* 0x0000001dbbbb7c10 */ /* 0x000fe200097fe4ff */
[----:B------:R-:W-:-:S02]  /*9720*/  UIADD3.X UR13, UR29, UR13, URZ, UP2, !UPT ;  /* 0x0000000d1d0d7290 */ /* 0x000fc400097fe43f */
[----:B------:R-:W-:Y:S01]  /*9730*/  IADD3.X R189, R189, UR29, RZ, P3, !PT ;  /* 0x0000001dbdbd7c10 */ /* 0x000fe20009ffe4ff */
[----:B------:R-:W-:Y:S01]  /*9740*/  UIADD3.X UR12, UR29, UR12, URZ, UP1, !UPT ;  /* 0x0000000c1d0c7290 */ /* 0x000fe20008ffe43f */
[----:B------:R-:W-:Y:S01]  /*9750*/  IADD3 R196, P6, R196, UR4, RZ ;  /* 0x00000004c4c47c10 */ /* 0x000fe2000ffde0ff */
[----:B------:R-:W-:Y:S02]  /*9760*/  UIADD3 UR47, UP0, UR4, UR47, URZ ;  /* 0x0000002f042f7290 */ /* 0x000fe4000ff1e03f */
[----:B------:R-:W-:Y:S01]  /*9770*/  IADD3 R198, P0, R198, UR4, RZ ;  /* 0x00000004c6c67c10 */ /* 0x000fe2000ff1e0ff */
[----:B------:R-:W-:Y:S02]  /*9780*/  UIADD3 UR46, UP6, UR4, UR46, URZ ;  /* 0x0000002e042e7290 */ /* 0x000fe4000ffde03f */
[----:B------:R-:W-:Y:S01]  /*9790*/  IADD3 R200, P1, R200, UR4, RZ ;  /* 0x00000004c8c87c10 */ /* 0x000fe2000ff3e0ff */
[----:B------:R-:W-:Y:S02]  /*97a0*/  UIADD3 UR45, UP5, UR4, UR45, URZ ;  /* 0x0000002d042d7290 */ /* 0x000fe4000ffbe03f */
[----:B------:R-:W-:Y:S01]  /*97b0*/  IADD3 R202, P2, R202, UR4, RZ ;  /* 0x00000004caca7c10 */ /* 0x000fe2000ff5e0ff */
[----:B------:R-:W-:-:S02]  /*97c0*/  UIADD3 UR44, UP4, UR4, UR44, URZ ;  /* 0x0000002c042c7290 */ /* 0x000fc4000ff9e03f */
[----:B------:R-:W-:Y:S01]  /*97d0*/  IADD3 R204, P3, R204, UR4, RZ ;  /* 0x00000004cccc7c10 */ /* 0x000fe2000ff7e0ff */
[----:B------:R-:W-:Y:S02]  /*97e0*/  UIADD3 UR43, UP3, UR4, UR43, URZ ;  /* 0x0000002b042b7290 */ /* 0x000fe4000ff7e03f */
[----:B------:R-:W-:Y:S02]  /*97f0*/  UIADD3 UR42, UP2, UR4, UR42, URZ ;  /* 0x0000002a042a7290 */ /* 0x000fe4000ff5e03f */
[----:B------:R-:W-:Y:S01]  /*9800*/  UIADD3 UR39, UP1, UR4, UR39, URZ ;  /* 0x0000002704277290 */ /* 0x000fe2000ff3e03f */
[----:B------:R-:W-:Y:S01]  /*9810*/  IADD3.X R191, R191, UR29, RZ, P4, !PT ;  /* 0x0000001dbfbf7c10 */ /* 0x000fe2000a7fe4ff */
[----:B------:R-:W-:Y:S01]  /*9820*/  UIADD3 UR59, UR59, -0x80, URZ ;  /* 0xffffff803b3b7890 */ /* 0x000fe2000fffe03f */
[----:B------:R-:W-:Y:S01]  /*9830*/  IADD3 R103, P4, R235, R103, RZ ;  /* 0x00000067eb677210 */ /* 0x000fe20007f9e0ff */
[----:B------:R-:W-:Y:S02]  /*9840*/  UIADD3.X UR11, UR29, UR11, URZ, UP0, !UPT ;  /* 0x0000000b1d0b7290 */ /* 0x000fe400087fe43f */
[----:B------:R-:W-:Y:S01]  /*9850*/  IADD3.X R195, R195, UR29, RZ, P6, !PT ;  /* 0x0000001dc3c37c10 */ /* 0x000fe2000b7fe4ff */
        /* <DEDUP_REMOVED lines=8> */
[----:B------:R-:W-:Y:S01]  /*98e0*/  UIADD3.X UR6, UR29, UR6, URZ, UP2, !UPT ;  /* 0x000000061d067290 */ /* 0x000fe200097fe43f */
[----:B------:R-:W-:-:S02]  /*98f0*/  WARPGROUP.DEPBAR.LE gsb0, 0x0 ;  /* 0x00008000000079c5 */ /* 0x000fc40000010000 */
[----:B------:R-:W-:Y:S01]  /*9900*/  UIADD3.X UR5, UR29, UR5, URZ, UP1, !UPT ;  /* 0x000000051d057290 */ /* 0x000fe20008ffe43f */
[----:B------:R-:W-:Y:S01]  /*9910*/  LEA.HI.X.SX32 R104, R235, R104, 0x1, P4 ;  /* 0x00000068eb687211 */ /* 0x000fe200020f0eff */
[----:B-1----:R-:W-:Y:S10]  /*9920*/  @P5 BRA `(.L_x_2) ;  /* 0xffffffbc00e45947 */ /* 0x002ff4000383ffff */
.L_x_1:
[----:B------:R-:W2:Y:S01]  /*9930*/  LDL.LU R107, [R1+0x8] ;  /* 0x00000800016b7983 */ /* 0x000ea20000300800 */
[----:B------:R-:W-:Y:S02]  /*9940*/  F2FP.SATFINITE.E4M3.F32.PACK_AB_MERGE_C R24, R25, R24, RZ ;  /* 0x000000181918723e */ /* 0x000fe400048070ff */
[----:B------:R-:W-:Y:S01]  /*9950*/  F2FP.SATFINITE.E4M3.F32.PACK_AB_MERGE_C R26, R27, R26, RZ ;  /* 0x0000001a1b1a723e */ /* 0x000fe200048070ff */
[----:B------:R-:W3:Y:S01]  /*9960*/  LDL.LU R108, [R1+0x4] ;  /* 0x00000400016c7983 */ /* 0x000ee20000300800 */
[----:B------:R-:W-:Y:S02]  /*9970*/  F2FP.SATFINITE.E4M3.F32.PACK_AB_MERGE_C R28, R29, R28, RZ ;  /* 0x0000001c1d1c723e */ /* 0x000fe400048070ff */
[----:B------:R-:W-:Y:S01]  /*9980*/  F2FP.SATFINITE.E4M3.F32.PACK_AB_MERGE_C R30, R31, R30, RZ ;  /* 0x0000001e1f1e723e */ /* 0x000fe200048070ff */
[----:B------:R-:W4:Y:S01]  /*9990*/  LDL.LU R18, [R1+0xc] ;  /* 0x00000c0001127983 */ /* 0x000f220000300800 */
[----:B------:R-:W-:Y:S02]  /*99a0*/  F2FP.SATFINITE.E4M3.F32.PACK_AB_MERGE_C R32, R33, R32, RZ ;  /* 0x000000202120723e */ /* 0x000fe400048070ff */
[----:B------:R-:W-:Y:S01]  /*99b0*/  F2FP.SATFINITE.E4M3.F32.PACK_AB_MERGE_C R34, R35, R34, RZ ;  /* 0x000000222322723e */ /* 0x000fe200048070ff */
[----:B------:R-:W5:Y:S01]  /*99c0*/  LDL.LU R16, [R1] ;  /* 0x0000000001107983 */ /* 0x000f620000300800 */
[----:B------:R-:W-:-:S02]  /*99d0*/  LOP3.LUT R24, R24, 0xffff, RZ, 0xc0, !PT ;  /* 0x0000ffff18187812 */ /* 0x000fc400078ec0ff */
[----:B------:R-:W-:Y:S02]  /*99e0*/  F2FP.SATFINITE.E4M3.F32.PACK_AB_MERGE_C R36, R37, R36, RZ ;  /* 0x000000242524723e */ /* 0x000fe400048070ff */
[----:B------:R-:W-:Y:S01]  /*99f0*/  F2FP.SATFINITE.E4M3.F32.PACK_AB_MERGE_C R38, R39, R38, RZ ;  /* 0x000000262726723e */ /* 0x000fe200048070ff */
[----:B------:R-:W1:Y:S01]  /*9a00*/  S2UR UR4, SR_CgaCtaId ;  /* 0x00000000000479c3 */ /* 0x000e620000008800 */
[----:B------:R-:W-:Y:S01]  /*9a10*/  LOP3.LUT R26, R26, 0xffff, RZ, 0xc0, !PT ;  /* 0x0000ffff1a1a7812 */ /* 0x000fe200078ec0ff */
[----:B------:R-:W-:Y:S01]  /*9a20*/  ULDC.64 UR6, c[0x0][0x228] ;  /* 0x00008a0000067ab9 */ /* 0x000fe20000000a00 */
[----:B------:R-:W-:Y:S02]  /*9a30*/  LOP3.LUT R13, R28, 0xffff, RZ, 0xc0, !PT ;  /* 0x0000ffff1c0d7812 */ /* 0x000fe400078ec0ff */
[----:B------:R-:W-:Y:S02]  /*9a40*/  LOP3.LUT R17, R32, 0xffff, RZ, 0xc0, !PT ;  /* 0x0000ffff20117812 */ /* 0x000fe400078ec0ff */
[----:B------:R-:W-:Y:S01]  /*9a50*/  LOP3.LUT R19, R34, 0xffff, RZ, 0xc0, !PT ;  /* 0x0000ffff22137812 */ /* 0x000fe200078ec0ff */
[----:B------:R-:W5:Y:S01]  /*9a60*/  LDC R29, c[0x0][0x248] ;  /* 0x00009200ff1d7b82 */ /* 0x000f620000000800 */
[----:B------:R-:W-:-:S02]  /*9a70*/  LOP3.LUT R15, R30, 0xffff, RZ, 0xc0, !PT ;  /* 0x0000ffff1e0f7812 */ /* 0x000fc400078ec0ff */
[--C-:B------:R-:W-:Y:S02]  /*9a80*/  PRMT R6, R17, 0x3340, R0.reuse ;  /* 0x0000334011067816 */ /* 0x100fe40000000000 */
[----:B------:R-:W-:Y:S02]  /*9a90*/  PRMT R8, R19, 0x3340, R0 ;  /* 0x0000334013087816 */ /* 0x000fe40000000000 */
[----:B------:R-:W-:Y:S02]  /*9aa0*/  PRMT R5, R24, 0x3340, R13 ;  /* 0x0000334018057816 */ /* 0x000fe4000000000d */
[----:B------:R-:W-:Y:S02]  /*9ab0*/  PRMT R7, R26, 0x3340, R15 ;  /* 0x000033401a077816 */ /* 0x000fe4000000000f */
[----:B------:R-:W-:Y:S02]  /*9ac0*/  PRMT R9, R5, 0x5410, R6 ;  /* 0x0000541005097816 */ /* 0x000fe40000000006 */
[----:B------:R-:W-:-:S02]  /*9ad0*/  PRMT R11, R7, 0x5410, R8 ;  /* 0x00005410070b7816 */ /* 0x000fc40000000008 */
[----:B------:R-:W-:Y:S02]  /*9ae0*/  SHF.R.U32.HI R5, RZ, 0x8, R13 ;  /* 0x00000008ff057819 */ /* 0x000fe4000001160d */
[----:B------:R-:W-:Y:S02]  /*9af0*/  SHF.R.U32.HI R7, RZ, 0x8, R17 ;  /* 0x00000008ff077819 */ /* 0x000fe40000011611 */
[----:B------:R-:W-:Y:S02]  /*9b00*/  SHF.R.U32.HI R6, RZ, 0x8, R15 ;  /* 0x00000008ff067819 */ /* 0x000fe4000001160f */
[----:B------:R-:W-:Y:S02]  /*9b10*/  SHF.R.U32.HI R8, RZ, 0x8, R19 ;  /* 0x00000008ff087819 */ /* 0x000fe40000011613 */
[----:B------:R-:W-:Y:S02]  /*9b20*/  LOP3.LUT R5, R5, 0xffff, RZ, 0xc0, !PT ;  /* 0x0000ffff05057812 */ /* 0x000fe400078ec0ff */
[----:B------:R-:W-:-:S02]  /*9b30*/  LOP3.LUT R7, R7, 0xffff, RZ, 0xc0, !PT ;  /* 0x0000ffff07077812 */ /* 0x000fc400078ec0ff */
[----:B------:R-:W-:Y:S02]  /*9b40*/  LOP3.LUT R6, R6, 0xffff, RZ, 0xc0, !PT ;  /* 0x0000ffff06067812 */ /* 0x000fe400078ec0ff */
[----:B------:R-:W-:Y:S02]  /*9b50*/  LOP3.LUT R8, R8, 0xffff, RZ, 0xc0, !PT ;  /* 0x0000ffff08087812 */ /* 0x000fe400078ec0ff */
[----:B------:R-:W-:Y:S02]  /*9b60*/  F2FP.SATFINITE.E4M3.F32.PACK_AB_MERGE_C R40, R41, R40, RZ ;  /* 0x000000282928723e */ /* 0x000fe400048070ff */
[----:B------:R-:W-:Y:S02]  /*9b70*/  PRMT R8, R8, 0x3340, R1 ;  /* 0x0000334008087816 */ /* 0x000fe40000000001 */
[----:B------:R-:W-:Y:S02]  /*9b80*/  LOP3.LUT R36, R36, 0xffff, RZ, 0xc0, !PT ;  /* 0x0000ffff24247812 */ /* 0x000fe400078ec0ff */
[----:B------:R-:W-:-:S02]  /*9b90*/  LOP3.LUT R38, R38, 0xffff, RZ, 0xc0, !PT ;  /* 0x0000ffff26267812 */ /* 0x000fc400078ec0ff */
[----:B------:R-:W-:Y:S02]  /*9ba0*/  F2FP.SATFINITE.E4M3.F32.PACK_AB_MERGE_C R44, R45, R44, RZ ;  /* 0x0000002c2d2c723e */ /* 0x000fe400048070ff */
[----:B------:R-:W-:Y:S02]  /*9bb0*/  F2FP.SATFINITE.E4M3.F32.PACK_AB_MERGE_C R48, R49, R48, RZ ;  /* 0x000000303130723e */ /* 0x000fe400048070ff */
[----:B------:R-:W-:Y:S02]  /*9bc0*/  F2FP.SATFINITE.E4M3.F32.PACK_AB_MERGE_C R42, R43, R42, RZ ;  /* 0x0000002a2b2a723e */ /* 0x000fe400048070ff */
[----:B------:R-:W-:Y:S02]  /*9bd0*/  F2FP.SATFINITE.E4M3.F32.PACK_AB_MERGE_C R46, R47, R46, RZ ;  /* 0x0000002e2f2e723e */ /* 0x000fe400048070ff */
[----:B------:R-:W-:Y:S01]  /*9be0*/  F2FP.SATFINITE.E4M3.F32.PACK_AB_MERGE_C R50, R51, R50, RZ ;  /* 0x000000323332723e */ /* 0x000fe200048070ff */
[----:B-1----:R-:W-:Y:S01]  /*9bf0*/  USHF.L.U32 UR4, UR4, 0x6, URZ ;  /* 0x0000000604047899 */ /* 0x002fe2000800063f */
[----:B------:R-:W-:-:S02]  /*9c00*/  LOP3.LUT R40, R40, 0xffff, RZ, 0xc0, !PT ;  /* 0x0000ffff28287812 */ /* 0x000fc400078ec0ff */
[----:B------:R-:W-:Y:S02]  /*9c10*/  LOP3.LUT R19, R48, 0xffff, RZ, 0xc0, !PT ;  /* 0x0000ffff30137812 */ /* 0x000fe400078ec0ff */
[----:B------:R-:W-:Y:S02]  /*9c20*/  LOP3.LUT R15, R44, 0xffff, RZ, 0xc0, !PT ;  /* 0x0000ffff2c0f7812 */ /* 0x000fe400078ec0ff */
[----:B------:R-:W-:Y:S02]  /*9c30*/  LOP3.LUT R42, R42, 0xffff, RZ, 0xc0, !PT ;  /* 0x0000ffff2a2a7812 */ /* 0x000fe400078ec0ff */
[----:B------:R-:W-:Y:S02]  /*9c40*/  LOP3.LUT R21, R50, 0xffff, RZ, 0xc0, !PT ;  /* 0x0000ffff32157812 */ /* 0x000fe400078ec0ff */
[----:B------:R-:W-:Y:S02]  /*9c50*/  LOP3.LUT R17, R46, 0xffff, RZ, 0xc0, !PT ;  /* 0x0000ffff2e117812 */ /* 0x000fe400078ec0ff */
[----:B------:R-:W-:Y:S01]  /*9c60*/  LEA R20, R0, UR60, 0x4 ;  /* 0x0000003c00147c11 */ /* 0x000fe2000f8e20ff */
[----:B------:R-:W-:Y:S01]  /*9c70*/  ULOP3.LUT UR4, UR4, 0xc0, URZ, 0xc0, !UPT ;  /* 0x000000c004047892 */ /* 0x000fe2000f8ec03f */
[----:B------:R-:W-:-:S02]  /*9c80*/  PRMT R13, R21, 0x3340, R0 ;  /* 0x00003340150d7816 */ /* 0x000fc40000000000 */
[----:B------:R-:W-:Y:S02]  /*9c90*/  F2FP.SATFINITE.E4M3.F32.PACK_AB_MERGE_C R52, R53, R52, RZ ;  /* 0x000000343534723e */ /* 0x000fe400048070ff */
[----:B------:R-:W-:Y:S02]  /*9ca0*/  F2FP.SATFINITE.E4M3.F32.PACK_AB_MERGE_C R54, R55, R54, RZ ;  /* 0x000000363736723e */ /* 0x000fe400048070ff */
[----:B------:R-:W-:Y:S02]  /*9cb0*/  LOP3.LUT R52, R52, 0xffff, RZ, 0xc0, !PT ;  /* 0x0000ffff34347812 */ /* 0x000fe400078ec0ff */
[----:B------:R-:W-:Y:S01]  /*9cc0*/  LOP3.LUT R54, R54, 0xffff, RZ, 0xc0, !PT ;  /* 0x0000ffff36367812 */ /* 0x000fe200078ec0ff */
[----:B------:R-:W-:Y:S01]  /*9cd0*/  BAR.SYNC.DEFER_BLOCKING 0x0 ;  /* 0x0000000000007b1d */ /* 0x000fe20000010000 */
[----:B--2---:R-:W-:-:S05]  /*9ce0*/  LOP3.LUT R3, R107, 0x400, RZ, 0xc0, !PT ;  /* 0x000004006b037812 */ /* 0x004fca00078ec0ff */
[----:B------:R-:W1:Y:S01]  /*9cf0*/  S2R R107, SR_TID.X ;  /* 0x00000000006b7919 */ /* 0x000e620000002100 */
[----:B---3--:R-:W-:Y:S01]  /*9d00*/  IADD3 R4, R3, UR60, R108 ;  /* 0x0000003c03047c10 */ /* 0x008fe2000fffe06c */
[----:B-1----:R-:W-:-:S05]  /*9d10*/  IMAD.SHL.U32 R3, R107, 0x8, RZ ;  /* 0x000000086b037824 */ /* 0x002fca00078e00ff */
[----:B------:R-:W-:-:S05]  /*9d20*/  LOP3.LUT R3, R3, 0x380, RZ, 0xc0, !PT ;  /* 0x0000038003037812 */ /* 0x000fca00078ec0ff */
[----:B0-----:R-:W-:Y:S01]  /*9d30*/  IMAD.IADD R12, R3, 0x1, R4 ;  /* 0x00000001030c7824 */ /* 0x001fe200078e0204 */
[----:B------:R-:W-:Y:S02]  /*9d40*/  SHF.R.U32.HI R3, RZ, 0x8, R24 ;  /* 0x00000008ff037819 */ /* 0x000fe40000011618 */
[----:B------:R-:W-:Y:S02]  /*9d50*/  SHF.R.U32.HI R4, RZ, 0x8, R26 ;  /* 0x00000008ff047819 */ /* 0x000fe4000001161a */
[----:B------:R-:W-:Y:S02]  /*9d60*/  LOP3.LUT R10, R3, 0xffff, RZ, 0xc0, !PT ;  /* 0x0000ffff030a7812 */ /* 0x000fe400078ec0ff */
[----:B------:R-:W-:Y:S02]  /*9d70*/  LOP3.LUT R3, R4, 0xffff, RZ, 0xc0, !PT ;  /* 0x0000ffff04037812 */ /* 0x000fe400078ec0ff */
[----:B------:R-:W-:Y:S02]  /*9d80*/  PRMT R5, R10, 0x3340, R5 ;  /* 0x000033400a057816 */ /* 0x000fe40000000005 */
[----:B------:R-:W-:-:S02]  /*9d90*/  PRMT R4, R7, 0x3340, R0 ;  /* 0x0000334007047816 */ /* 0x000fc40000000000 */
[----:B------:R-:W-:Y:S02]  /*9da0*/  PRMT R3, R3, 0x3340, R6 ;  /* 0x0000334003037816 */ /* 0x000fe40000000006 */
[----:B------:R-:W-:Y:S02]  /*9db0*/  PRMT R5, R5, 0x5410, R4 ;  /* 0x0000541005057816 */ /* 0x000fe40000000004 */
[----:B------:R-:W-:Y:S02]  /*9dc0*/  PRMT R3, R3, 0x5410, R8 ;  /* 0x0000541003037816 */ /* 0x000fe40000000008 */
[--C-:B------:R-:W-:Y:S02]  /*9dd0*/  PRMT R4, R9, 0x4210, R36.reuse ;  /* 0x0000421009047816 */ /* 0x100fe40000000024 */
[----:B------:R-:W-:Y:S02]  /*9de0*/  PRMT R5, R5, 0x5210, R36 ;  /* 0x0000521005057816 */ /* 0x000fe40000000024 */
[----:B------:R-:W-:-:S02]  /*9df0*/  PRMT R6, R11, 0x4210, R38 ;  /* 0x000042100b067816 */ /* 0x000fc40000000026 */
[----:B------:R-:W-:-:S05]  /*9e00*/  PRMT R7, R3, 0x5210, R38 ;  /* 0x0000521003077816 */ /* 0x000fca0000000026 */
[----:B------:R-:W-:Y:S01]  /*9e10*/  STSM.16.M88.4 [R12], R4 ;  /* 0x000000040c007844 */ /* 0x000fe20000000200 */
[----:B------:R-:W-:Y:S01]  /*9e20*/  BAR.SYNC.DEFER_BLOCKING 0x0 ;  /* 0x0000000000007b1d */ /* 0x000fe20000010000 */
[----:B------:R-:W-:Y:S02]  /*9e30*/  PRMT R9, R19, 0x3340, R0 ;  /* 0x0000334013097816 */ /* 0x000fe40000000000 */
[----:B------:R-:W-:Y:S02]  /*9e40*/  PRMT R8, R40, 0x3340, R15 ;  /* 0x0000334028087816 */ /* 0x000fe4000000000f */
[----:B------:R-:W-:Y:S02]  /*9e50*/  PRMT R10, R42, 0x3340, R17 ;  /* 0x000033402a0a7816 */ /* 0x000fe40000000011 */
[----:B------:R-:W-:Y:S02]  /*9e60*/  PRMT R11, R8, 0x5410, R9 ;  /* 0x00005410080b7816 */ /* 0x000fe40000000009 */
[----:B----4-:R-:W-:Y:S01]  /*9e70*/  LOP3.LUT R18, R18, UR4, R2, 0xfe, !PT ;  /* 0x0000000412127c12 */ /* 0x010fe2000f8efe02 */
[----:B------:R-:W-:Y:S01]  /*9e80*/  ULDC UR4, c[0x0][0x244] ;  /* 0x0000910000047ab9 */ /* 0x000fe20000000800 */
[----:B------:R-:W-:-:S02]  /*9e90*/  PRMT R13, R10, 0x5410, R13 ;  /* 0x000054100a0d7816 */ /* 0x000fc4000000000d */
[----:B------:R-:W-:Y:S02]  /*9ea0*/  SHF.R.U32.HI R9, RZ, 0x8, R19 ;  /* 0x00000008ff097819 */ /* 0x000fe40000011613 */
[----:B------:R-:W-:Y:S02]  /*9eb0*/  SHF.R.U32.HI R0, RZ, 0x8, R40 ;  /* 0x00000008ff007819 */ /* 0x000fe40000011628 */
[----:B------:R-:W-:Y:S02]  /*9ec0*/  SHF.R.U32.HI R3, RZ, 0x8, R15 ;  /* 0x00000008ff037819 */ /* 0x000fe4000001160f */
[----:B------:R-:W-:Y:S01]  /*9ed0*/  SHF.R.U32.HI R2, RZ, 0x8, R42 ;  /* 0x00000008ff027819 */ /* 0x000fe2000001162a */
[----:B------:R-:W0:Y:S01]  /*9ee0*/  LDS.128 R4, [R20] ;  /* 0x0000000014047984 */ /* 0x000e220000000c00 */
[----:B------:R-:W-:Y:S02]  /*9ef0*/  SHF.R.U32.HI R8, RZ, 0x8, R17 ;  /* 0x00000008ff087819 */ /* 0x000fe40000011611 */
[----:B------:R-:W-:-:S02]  /*9f00*/  SHF.R.U32.HI R10, RZ, 0x8, R21 ;  /* 0x00000008ff0a7819 */ /* 0x000fc40000011615 */
[----:B------:R-:W-:Y:S02]  /*9f10*/  LOP3.LUT R9, R9, 0xffff, RZ, 0xc0, !PT ;  /* 0x0000ffff09097812 */ /* 0x000fe400078ec0ff */
[----:B------:R-:W-:Y:S02]  /*9f20*/  LOP3.LUT R3, R3, 0xffff, RZ, 0xc0, !PT ;  /* 0x0000ffff03037812 */ /* 0x000fe400078ec0ff */
[----:B------:R-:W-:Y:S02]  /*9f30*/  LOP3.LUT R0, R0, 0xffff, RZ, 0xc0, !PT ;  /* 0x0000ffff00007812 */ /* 0x000fe400078ec0ff */
[----:B------:R-:W-:Y:S02]  /*9f40*/  LOP3.LUT R8, R8, 0xffff, RZ, 0xc0, !PT ;  /* 0x0000ffff08087812 */ /* 0x000fe400078ec0ff */
[----:B------:R-:W-:Y:S02]  /*9f50*/  LOP3.LUT R15, R2, 0xffff, RZ, 0xc0, !PT ;  /* 0x0000ffff020f7812 */ /* 0x000fe400078ec0ff */
[----:B------:R-:W-:-:S02]  /*9f60*/  LOP3.LUT R10, R10, 0xffff, RZ, 0xc0, !PT ;  /* 0x0000ffff0a0a7812 */ /* 0x000fc400078ec0ff */
[----:B------:R-:W-:Y:S02]  /*9f70*/  PRMT R14, R9, 0x3340, R14 ;  /* 0x00003340090e7816 */ /* 0x000fe4000000000e */
[----:B------:R-:W-:Y:S02]  /*9f80*/  PRMT R3, R0, 0x3340, R3 ;  /* 0x0000334000037816 */ /* 0x000fe40000000003 */
[----:B------:R-:W-:Y:S02]  /*9f90*/  PRMT R8, R15, 0x3340, R8 ;  /* 0x000033400f087816 */ /* 0x000fe40000000008 */
[----:B------:R-:W-:Y:S02]  /*9fa0*/  PRMT R9, R10, 0x3340, R1 ;  /* 0x000033400a097816 */ /* 0x000fe40000000001 */
[----:B------:R-:W-:Y:S02]  /*9fb0*/  PRMT R3, R3, 0x5410, R14 ;  /* 0x0000541003037816 */ /* 0x000fe4000000000e */
[----:B------:R-:W-:Y:S01]  /*9fc0*/  PRMT R9, R8, 0x5410, R9 ;  /* 0x0000541008097816 */ /* 0x000fe20000000009 */
[----:B-----5:R-:W-:Y:S01]  /*9fd0*/  IMAD R0, R16, UR4, RZ ;  /* 0x0000000410007c24 */ /* 0x020fe2000f8e02ff */
[--C-:B------:R-:W-:Y:S01]  /*9fe0*/  PRMT R24, R11, 0x4210, R52.reuse ;  /* 0x000042100b187816 */ /* 0x100fe20000000034 */
[----:B------:R-:W-:Y:S01]  /*9ff0*/  ULDC.64 UR4, c[0x0][0x220] ;  /* 0x0000880000047ab9 */ /* 0x000fe20000000a00 */
[----:B------:R-:W-:-:S02]  /*a000*/  PRMT R25, R3, 0x5210, R52 ;  /* 0x0000521003197816 */ /* 0x000fc40000000034 */
[--C-:B------:R-:W-:Y:S02]  /*a010*/  PRMT R26, R13, 0x4210, R54.reuse ;  /* 0x000042100d1a7816 */ /* 0x100fe40000000036 */
[----:B------:R-:W-:Y:S01]  /*a020*/  PRMT R27, R9, 0x5210, R54 ;  /* 0x00005210091b7816 */ /* 0x000fe20000000036 */
[----:B------:R-:W-:Y:S01]  /*a030*/  BAR.SYNC.DEFER_BLOCKING 0x0 ;  /* 0x0000000000007b1d */ /* 0x000fe20000010000 */
[----:B------:R-:W-:Y:S02]  /*a040*/  IADD3 R22, P1, R0, UR4, RZ ;  /* 0x0000000400167c10 */ /* 0x000fe4000ff3e0ff */
[----:B------:R-:W-:Y:S02]  /*a050*/  ISETP.GE.AND P0, PT, R16, UR6, PT ;  /* 0x0000000610007c0c */ /* 0x000fe4000bf06270 */
[----:B------:R-:W-:Y:S01]  /*a060*/  LEA.HI.X.SX32 R28, R0, UR5, 0x1, P1 ;  /* 0x00000005001c7c11 */ /* 0x000fe200088f0eff */
[C---:B------:R-:W-:Y:S01]  /*a070*/  IMAD R0, R18.reuse, R29, RZ ;  /* 0x0000001d12007224 */ /* 0x040fe200078e02ff */
[----:B------:R-:W-:-:S02]  /*a080*/  LOP3.LUT R2, R18, 0x6, RZ, 0xfc, !PT ;  /* 0x0000000612027812 */ /* 0x000fc400078efcff */
[----:B------:R-:W-:Y:S01]  /*a090*/  LOP3.LUT R3, R18, 0x8, RZ, 0xfc, !PT ;  /* 0x0000000812037812 */ /* 0x000fe200078efcff */
[----:B------:R-:W-:Y:S01]  /*a0a0*/  IMAD R9, R29, 0x2, R0 ;  /* 0x000000021d097824 */ /* 0x000fe200078e0200 */
[----:B------:R-:W-:Y:S02]  /*a0b0*/  ISETP.LT.AND P3, PT, R2, UR7, !P0 ;  /* 0x0000000702007c0c */ /* 0x000fe4000c761270 */
[----:B------:R-:W-:Y:S01]  /*a0c0*/  IADD3 R2, P6, R0, R22, RZ ;  /* 0x0000001600027210 */ /* 0x000fe20007fde0ff */
[----:B------:R1:W-:Y:S01]  /*a0d0*/  STSM.16.M88.4 [R12], R24 ;  /* 0x000000180c007844 */ /* 0x0003e20000000200 */
[----:B------:R-:W-:Y:S02]  /*a0e0*/  ISETP.LT.AND P1, PT, R18, UR7, !P0 ;  /* 0x0000000712007c0c */ /* 0x000fe4000c721270 */
[----:B------:R-:W-:Y:S01]  /*a0f0*/  ISETP.LT.AND P2, PT, R3, UR7, !P0 ;  /* 0x0000000703007c0c */ /* 0x000fe2000c741270 */
[----:B------:R-:W-:Y:S01]  /*a100*/  IMAD R11, R29, 0x2, R9 ;  /* 0x000000021d0b7824 */ /* 0x000fe200078e0209 */
[----:B------:R-:W-:-:S02]  /*a110*/  LEA.HI.X.SX32 R3, R0, R28, 0x1, P6 ;  /* 0x0000001c00037211 */ /* 0x000fc400030f0eff */
[----:B------:R-:W-:Y:S02]  /*a120*/  LOP3.LUT R10, R18, 0x4, RZ, 0xfc, !PT ;  /* 0x00000004120a7812 */ /* 0x000fe400078efcff */
[C---:B------:R-:W-:Y:S02]  /*a130*/  IADD3 R8, P6, R9.reuse, R22, RZ ;  /* 0x0000001609087210 */ /* 0x040fe40007fde0ff */
[----:B------:R-:W-:Y:S02]  /*a140*/  ISETP.LT.AND P4, PT, R10, UR7, !P0 ;  /* 0x000000070a007c0c */ /* 0x000fe4000c781270 */
[----:B0-----:R-:W-:Y:S01]  /*a150*/  PRMT R13, R4, 0x7770, RZ ;  /* 0x00007770040d7816 */ /* 0x001fe200000000ff */
[----:B------:R-:W-:Y:S01]  /*a160*/  BAR.SYNC.DEFER_BLOCKING 0x0 ;  /* 0x0000000000007b1d */ /* 0x000fe20000010000 */
[----:B------:R-:W-:Y:S01]  /*a170*/  LEA.HI.X.SX32 R9, R9, R28, 0x1, P6 ;  /* 0x0000001c09097211 */ /* 0x000fe200030f0eff */
[----:B-1----:R-:W-:Y:S01]  /*a180*/  IMAD R12, R29, 0x2, R11 ;  /* 0x000000021d0c7824 */ /* 0x002fe200078e020b */
[----:B------:R-:W-:-:S02]  /*a190*/  IADD3 R10, P6, R11, R22, RZ ;  /* 0x000000160b0a7210 */ /* 0x000fc40007fde0ff */
[----:B------:R-:W-:Y:S01]  /*a1a0*/  LOP3.LUT R15, R18, 0x2, RZ, 0xfc, !PT ;  /* 0x00000002120f7812 */ /* 0x000fe200078efcff */
[----:B------:R-:W-:Y:S01]  /*a1b0*/  IMAD R14, R29, 0x2, R12 ;  /* 0x000000021d0e7824 */ /* 0x000fe200078e020c */
[----:B------:R-:W-:Y:S02]  /*a1c0*/  LEA.HI.X.SX32 R11, R11, R28, 0x1, P6 ;  /* 0x0000001c0b0b7211 */ /* 0x000fe400030f0eff */
[----:B------:R-:W-:Y:S02]  /*a1d0*/  ISETP.LT.AND P5, PT, R15, UR7, !P0 ;  /* 0x000000070f007c0c */ /* 0x000fe4000c7a1270 */
[----:B------:R-:W-:Y:S02]  /*a1e0*/  PRMT R15, R5, 0x7770, RZ ;  /* 0x00007770050f7816 */ /* 0x000fe400000000ff */
[----:B------:R-:W-:Y:S01]  /*a1f0*/  PRMT R19, R6, 0x7770, RZ ;  /* 0x0000777006137816 */ /* 0x000fe200000000ff */
[----:B------:R0:W-:Y:S02]  /*a200*/  @P1 STG.E.U8 desc[UR40][R2.64], R13 ;  /* 0x0000000d02001986 */ /* 0x0001e4000c101128 */
[----:B0-----:R-:W-:-:S04]  /*a210*/  IADD3 R2, P6, R12, R22, RZ ;  /* 0x000000160c027210 */ /* 0x001fc80007fde0ff */
[----:B------:R-:W-:Y:S02]  /*a220*/  LEA.HI.X.SX32 R3, R12, R28, 0x1, P6 ;  /* 0x0000001c0c037211 */ /* 0x000fe400030f0eff */
[----:B------:R-:W-:-:S04]  /*a230*/  IADD3 R12, P6, R14, R22, RZ ;  /* 0x000000160e0c7210 */ /* 0x000fc80007fde0ff */
[----:B------:R-:W-:Y:S01]  /*a240*/  LEA.HI.X.SX32 R13, R14, R28, 0x1, P6 ;  /* 0x0000001c0e0d7211 */ /* 0x000fe200030f0eff */
[----:B------:R-:W-:Y:S01]  /*a250*/  IMAD R14, R29, 0x2, R14 ;  /* 0x000000021d0e7824 */ /* 0x000fe200078e020e */
[----:B------:R0:W-:Y:S01]  /*a260*/  @P5 STG.E.U8 desc[UR40][R8.64], R15 ;  /* 0x0000000f08005986 */ /* 0x0001e2000c101128 */
[----:B------:R-:W-:-:S03]  /*a270*/  PRMT R17, R7, 0x7770, RZ ;  /* 0x0000777007117816 */ /* 0x000fc600000000ff */
[----:B------:R1:W-:Y:S01]  /*a280*/  @P4 STG.E.U8 desc[UR40][R10.64], R19 ;  /* 0x000000130a004986 */ /* 0x0003e2000c101128 */
[----:B------:R-:W-:-:S03]  /*a290*/  LOP3.LUT R0, R18, 0xa, RZ, 0xfc, !PT ;  /* 0x0000000a12007812 */ /* 0x000fc600078efcff */
[----:B------:R2:W-:Y:S01]  /*a2a0*/  @P3 STG.E.U8 desc[UR40][R2.64], R17 ;  /* 0x0000001102003986 */ /* 0x0005e2000c101128 */
[----:B0-----:R-:W-:Y:S01]  /*a2b0*/  IADD3 R8, P6, R14, R22, RZ ;  /* 0x000000160e087210 */ /* 0x001fe20007fde0ff */
[----:B-1----:R-:W-:-:S03]  /*a2c0*/  IMAD R10, R29, 0x2, R14 ;  /* 0x000000021d0a7824 */ /* 0x002fc600078e020e */
[----:B------:R-:W-:Y:S02]  /*a2d0*/  LEA.HI.X.SX32 R9, R14, R28, 0x1, P6 ;  /* 0x0000001c0e097211 */ /* 0x000fe400030f0eff */
[----:B------:R-:W-:Y:S01]  /*a2e0*/  ISETP.LT.AND P1, PT, R0, UR7, !P0 ;  /* 0x0000000700007c0c */ /* 0x000fe2000c721270 */
[C---:B------:R-:W-:Y:S01]  /*a2f0*/  IMAD R11, R29.reuse, 0x2, R10 ;  /* 0x000000021d0b7824 */ /* 0x040fe200078e020a */
[----:B--2---:R-:W-:Y:S02]  /*a300*/  IADD3 R2, P6, R10, R22, RZ ;  /* 0x000000160a027210 */ /* 0x004fe40007fde0ff */
[----:B------:R-:W-:Y:S01]  /*a310*/  LOP3.LUT R0, R18, 0xc, RZ, 0xfc, !PT ;  /* 0x0000000c12007812 */ /* 0x000fe200078efcff */
[----:B------:R-:W-:Y:S01]  /*a320*/  IMAD R14, R29, 0x2, R11 ;  /* 0x000000021d0e7824 */ /* 0x000fe200078e020b */
[----:B------:R-:W-:Y:S02]  /*a330*/  PRMT R15, R4, 0x7771, RZ ;  /* 0x00007771040f7816 */ /* 0x000fe400000000ff */
[----:B------:R-:W-:-:S02]  /*a340*/  LEA.HI.X.SX32 R3, R10, R28, 0x1, P6 ;  /* 0x0000001c0a037211 */ /* 0x000fc400030f0eff */
[C---:B------:R-:W-:Y:S02]  /*a350*/  IADD3 R10, P6, R11.reuse, R22, RZ ;  /* 0x000000160b0a7210 */ /* 0x040fe40007fde0ff */
[----:B------:R-:W-:Y:S02]  /*a360*/  ISETP.LT.AND P5, PT, R0, UR7, !P0 ;  /* 0x0000000700007c0c */ /* 0x000fe4000c7a1270 */
[----:B------:R-:W-:Y:S01]  /*a370*/  LOP3.LUT R0, R18, 0xe, RZ, 0xfc, !PT ;  /* 0x0000000e12007812 */ /* 0x000fe200078efcff */
[----:B------:R0:W-:Y:S01]  /*a380*/  @P2 STG.E.U8 desc[UR40][R12.64], R15 ;  /* 0x0000000f0c002986 */ /* 0x0001e2000c101128 */
[----:B------:R-:W-:Y:S02]  /*a390*/  LEA.HI.X.SX32 R11, R11, R28, 0x1, P6 ;  /* 0x0000001c0b0b7211 */ /* 0x000fe400030f0eff */
[----:B------:R-:W-:Y:S02]  /*a3a0*/  ISETP.LT.AND P4, PT, R0, UR7, !P0 ;  /* 0x0000000700007c0c */ /* 0x000fe4000c781270 */
[----:B------:R-:W-:-:S02]  /*a3b0*/  LOP3.LUT R0, R18, 0x10, RZ, 0xfc, !PT ;  /* 0x0000001012007812 */ /* 0x000fc400078efcff */
[----:B------:R-:W-:Y:S02]  /*a3c0*/  PRMT R17, R5, 0x7771, RZ ;  /* 0x0000777105117816 */ /* 0x000fe400000000ff */
[----:B0-----:R-:W-:Y:S02]  /*a3d0*/  IADD3 R12, P6, R14, R22, RZ ;  /* 0x000000160e0c7210 */ /* 0x001fe40007fde0ff */
[----:B------:R-:W-:Y:S02]  /*a3e0*/  PRMT R19, R6, 0x7771, RZ ;  /* 0x0000777106137816 */ /* 0x000fe400000000ff */
[----:B------:R-:W-:Y:S01]  /*a3f0*/  LEA.HI.X.SX32 R13, R14, R28, 0x1, P6 ;  /* 0x0000001c0e0d7211 */ /* 0x000fe200030f0eff */
[----:B------:R-:W-:Y:S01]  /*a400*/  IMAD R14, R29, 0x2, R14 ;  /* 0x000000021d0e7824 */ /* 0x000fe200078e020e */
[----:B------:R-:W-:Y:S01]  /*a410*/  ISETP.LT.AND P3, PT, R0, UR7, !P0 ;  /* 0x0000000700007c0c */ /* 0x000fe2000c761270 */
[----:B------:R0:W-:Y:S01]  /*a420*/  @P1 STG.E.U8 desc[UR40][R8.64], R17 ;  /* 0x0000001108001986 */ /* 0x0001e2000c101128 */
[----:B------:R-:W-:-:S03]  /*a430*/  LOP3.LUT R0, R18, 0x12, RZ, 0xfc, !PT ;  /* 0x0000001212007812 */ /* 0x000fc600078efcff */
[----:B------:R1:W-:Y:S01]  /*a440*/  @P5 STG.E.U8 desc[UR40][R2.64], R19 ;  /* 0x0000001302005986 */ /* 0x0003e2000c101128 */
[----:B------:R-:W-:Y:S02]  /*a450*/  ISETP.LT.AND P2, PT, R0, UR7, !P0 ;  /* 0x0000000700007c0c */ /* 0x000fe4000c741270 */
[----:B------:R-:W-:Y:S01]  /*a460*/  PRMT R15, R7, 0x7771, RZ ;  /* 0x00007771070f7816 */ /* 0x000fe200000000ff */
[----:B0-----:R-:W-:Y:S01]  /*a470*/  IMAD R8, R29, 0x2, R14 ;  /* 0x000000021d087824 */ /* 0x001fe200078e020e */
[----:B-1----:R-:W-:-:S03]  /*a480*/  IADD3 R2, P6, R14, R22, RZ ;  /* 0x000000160e027210 */ /* 0x002fc60007fde0ff */
[----:B------:R-:W-:Y:S01]  /*a490*/  IMAD R9, R29, 0x2, R8 ;  /* 0x000000021d097824 */ /* 0x000fe200078e0208 */
[----:B------:R-:W-:Y:S02]  /*a4a0*/  PRMT R17, R4, 0x7772, RZ ;  /* 0x0000777204117816 */ /* 0x000fe400000000ff */
[----:B------:R-:W-:Y:S02]  /*a4b0*/  LEA.HI.X.SX32 R3, R14, R28, 0x1, P6 ;  /* 0x0000001c0e037211 */ /* 0x000fe400030f0eff */
[----:B------:R-:W-:Y:S01]  /*a4c0*/  IADD3 R14, P6, R8, R22, RZ ;  /* 0x00000016080e7210 */ /* 0x000fe20007fde0ff */
[----:B------:R0:W-:Y:S01]  /*a4d0*/  @P4 STG.E.U8 desc[UR40][R10.64], R15 ;  /* 0x0000000f0a004986 */ /* 0x0001e2000c101128 */
[----:B------:R-:W-:Y:S02]  /*a4e0*/  LOP3.LUT R0, R18, 0x14, RZ, 0xfc, !PT ;  /* 0x0000001412007812 */ /* 0x000fe400078efcff */
[----:B------:R-:W-:Y:S01]  /*a4f0*/  PRMT R19, R5, 0x7772, RZ ;  /* 0x0000777205137816 */ /* 0x000fe200000000ff */
[----:B------:R1:W-:Y:S01]  /*a500*/  @P3 STG.E.U8 desc[UR40][R12.64], R17 ;  /* 0x000000110c003986 */ /* 0x0003e2000c101128 */
[----:B------:R-:W-:-:S02]  /*a510*/  ISETP.LT.AND P1, PT, R0, UR7, !P0 ;  /* 0x0000000700007c0c */ /* 0x000fc4000c721270 */
[----:B------:R-:W-:Y:S02]  /*a520*/  LOP3.LUT R0, R18, 0x16, RZ, 0xfc, !PT ;  /* 0x0000001612007812 */ /* 0x000fe400078efcff */
[----:B0-----:R-:W-:Y:S02]  /*a530*/  LEA.HI.X.SX32 R15, R8, R28, 0x1, P6 ;  /* 0x0000001c080f7211 */ /* 0x001fe400030f0eff */
[----:B-1----:R-:W-:Y:S01]  /*a540*/  IADD3 R12, P6, R9, R22, RZ ;  /* 0x00000016090c7210 */ /* 0x002fe20007fde0ff */
[----:B------:R-:W-:Y:S01]  /*a550*/  IMAD R17, R29, 0x2, R9 ;  /* 0x000000021d117824 */ /* 0x000fe200078e0209 */
[----:B------:R0:W-:Y:S02]  /*a560*/  @P2 STG.E.U8 desc[UR40][R2.64], R19 ;  /* 0x0000001302002986 */ /* 0x0001e4000c101128 */
[----:B------:R-:W-:Y:S02]  /*a570*/  LEA.HI.X.SX32 R13, R9, R28, 0x1, P6 ;  /* 0x0000001c090d7211 */ /* 0x000fe400030f0eff */
[----:B------:R-:W1:Y:S01]  /*a580*/  LDS.128 R8, [R20] ;  /* 0x0000000014087984 */ /* 0x000e620000000c00 */
[----:B------:R-:W-:-:S02]  /*a590*/  IADD3 R16, P6, R17, R22, RZ ;  /* 0x0000001611107210 */ /* 0x000fc40007fde0ff */
[----:B------:R-:W-:Y:S02]  /*a5a0*/  ISETP.LT.AND P5, PT, R0, UR7, !P0 ;  /* 0x0000000700007c0c */ /* 0x000fe4000c7a1270 */
[----:B------:R-:W-:Y:S01]  /*a5b0*/  LOP3.LUT R0, R18, 0x18, RZ, 0xfc, !PT ;  /* 0x0000001812007812 */ /* 0x000fe200078efcff */
[----:B0-----:R-:W-:Y:S01]  /*a5c0*/  IMAD R19, R29, 0x2, R17 ;  /* 0x000000021d137824 */ /* 0x001fe200078e0211 */
[----:B------:R-:W-:Y:S02]  /*a5d0*/  LEA.HI.X.SX32 R17, R17, R28, 0x1, P6 ;  /* 0x0000001c11117211 */ /* 0x000fe400030f0eff */
[----:B------:R-:W-:Y:S02]  /*a5e0*/  ISETP.LT.AND P4, PT, R0, UR7, !P0 ;  /* 0x0000000700007c0c */ /* 0x000fe4000c781270 */
[----:B------:R-:W-:Y:S02]  /*a5f0*/  IADD3 R2, P6, R19, R22, RZ ;  /* 0x0000001613027210 */ /* 0x000fe40007fde0ff */
[----:B------:R-:W-:-:S02]  /*a600*/  LOP3.LUT R0, R18, 0x1a, RZ, 0xfc, !PT ;  /* 0x0000001a12007812 */ /* 0x000fc400078efcff */
[----:B------:R-:W-:Y:S02]  /*a610*/  PRMT R23, R6, 0x7772, RZ ;  /* 0x0000777206177816 */ /* 0x000fe400000000ff */
        /* <DEDUP_REMOVED lines=8> */
[----:B0-----:R-:W-:Y:S02]  /*a6a0*/  PRMT R15, R4, 0x7773, RZ ;  /* 0x00007773040f7816 */ /* 0x001fe400000000ff */
[----:B------:R-:W-:Y:S01]  /*a6b0*/  IADD3 R4, P6, R19, R22, RZ ;  /* 0x0000001613047210 */ /* 0x000fe20007fde0ff */
[----:B--2---:R-:W-:Y:S01]  /*a6c0*/  IMAD R12, R29, 0x2, R19 ;  /* 0x000000021d0c7824 */ /* 0x004fe200078e0213 */
[----:B------:R-:W-:Y:S02]  /*a6d0*/  PRMT R23, R5, 0x7773, RZ ;  /* 0x0000777305177816 */ /* 0x000fe400000000ff */
[----:B------:R-:W-:Y:S01]  /*a6e0*/  PRMT R21, R6, 0x7773, RZ ;  /* 0x0000777306157816 */ /* 0x000fe200000000ff */
[----:B------:R-:W-:Y:S01]  /*a6f0*/  IMAD R13, R29, 0x2, R12 ;  /* 0x000000021d0d7824 */ /* 0x000fe200078e020c */
[----:B------:R-:W-:-:S02]  /*a700*/  LEA.HI.X.SX32 R5, R19, R28, 0x1, P6 ;  /* 0x0000001c13057211 */ /* 0x000fc400030f0eff */
[----:B------:R-:W-:Y:S01]  /*a710*/  IADD3 R6, P6, R12, R22, RZ ;  /* 0x000000160c067210 */ /* 0x000fe20007fde0ff */
[----:B------:R0:W-:Y:S01]  /*a720*/  @P4 STG.E.U8 desc[UR40][R16.64], R15 ;  /* 0x0000000f10004986 */ /* 0x0001e2000c101128 */
[----:B------:R-:W-:Y:S01]  /*a730*/  LOP3.LUT R0, R18, 0x1e, RZ, 0xfc, !PT ;  /* 0x0000001e12007812 */ /* 0x000fe200078efcff */
[----:B------:R-:W-:Y:S02]  /*a740*/  IMAD R14, R29, 0x2, R13 ;  /* 0x000000021d0e7824 */ /* 0x000fe400078e020d */
[----:B------:R2:W-:Y:S01]  /*a750*/  @P3 STG.E.U8 desc[UR40][R2.64], R23 ;  /* 0x0000001702003986 */ /* 0x0005e2000c101128 */
[----:B------:R-:W-:Y:S02]  /*a760*/  ISETP.LT.AND P1, PT, R0, UR7, !P0 ;  /* 0x0000000700007c0c */ /* 0x000fe4000c721270 */
[----:B------:R-:W-:Y:S02]  /*a770*/  LOP3.LUT R0, R18, 0x20, RZ, 0xfc, !PT ;  /* 0x0000002012007812 */ /* 0x000fe400078efcff */
[----:B0-----:R-:W-:-:S02]  /*a780*/  PRMT R15, R7, 0x7773, RZ ;  /* 0x00007773070f7816 */ /* 0x001fc400000000ff */
[----:B------:R-:W-:Y:S02]  /*a790*/  LEA.HI.X.SX32 R7, R12, R28, 0x1, P6 ;  /* 0x0000001c0c077211 */ /* 0x000fe400030f0eff */
[C---:B--2---:R-:W-:Y:S02]  /*a7a0*/  IADD3 R2, P6, R13.reuse, R22, RZ ;  /* 0x000000160d027210 */ /* 0x044fe40007fde0ff */
[----:B------:R-:W-:Y:S02]  /*a7b0*/  ISETP.LT.AND P5, PT, R0, UR7, !P0 ;  /* 0x0000000700007c0c */ /* 0x000fe4000c7a1270 */
[----:B------:R-:W-:Y:S02]  /*a7c0*/  LEA.HI.X.SX32 R3, R13, R28, 0x1, P6 ;  /* 0x0000001c0d037211 */ /* 0x000fe400030f0eff */
[----:B------:R-:W-:Y:S02]  /*a7d0*/  IADD3 R12, P6, R14, R22, RZ ;  /* 0x000000160e0c7210 */ /* 0x000fe40007fde0ff */
[----:B------:R-:W-:-:S02]  /*a7e0*/  LOP3.LUT R0, R18, 0x22, RZ, 0xfc, !PT ;  /* 0x0000002212007812 */ /* 0x000fc400078efcff */
[----:B------:R-:W-:Y:S01]  /*a7f0*/  LEA.HI.X.SX32 R13, R14, R28, 0x1, P6 ;  /* 0x0000001c0e0d7211 */ /* 0x000fe200030f0eff */
[C---:B------:R-:W-:Y:S01]  /*a800*/  IMAD R14, R29.reuse, 0x2, R14 ;  /* 0x000000021d0e7824 */ /* 0x040fe200078e020e */
[----:B------:R-:W-:Y:S01]  /*a810*/  ISETP.LT.AND P4, PT, R0, UR7, !P0 ;  /* 0x0000000700007c0c */ /* 0x000fe2000c781270 */
[----:B------:R0:W-:Y:S01]  /*a820*/  @P2 STG.E.U8 desc[UR40][R4.64], R21 ;  /* 0x0000001504002986 */ /* 0x0001e2000c101128 */
[----:B------:R-:W-:Y:S02]  /*a830*/  LOP3.LUT R0, R18, 0x24, RZ, 0xfc, !PT ;  /* 0x0000002412007812 */ /* 0x000fe400078efcff */
[----:B-1----:R-:W-:Y:S01]  /*a840*/  PRMT R17, R8, 0x7770, RZ ;  /* 0x0000777008117816 */ /* 0x002fe200000000ff */
[----:B------:R1:W-:Y:S01]  /*a850*/  @P1 STG.E.U8 desc[UR40][R6.64], R15 ;  /* 0x0000000f06001986 */ /* 0x0003e2000c101128 */
[----:B------:R-:W-:Y:S02]  /*a860*/  ISETP.LT.AND P3, PT, R0, UR7, !P0 ;  /* 0x0000000700007c0c */ /* 0x000fe4000c761270 */
[----:B------:R-:W-:Y:S01]  /*a870*/  LOP3.LUT R0, R18, 0x26, RZ, 0xfc, !PT ;  /* 0x0000002612007812 */ /* 0x000fe200078efcff */
        /* <DEDUP_REMOVED lines=19> */
[C---:B0-----:R-:W-:Y:S02]  /*a9b0*/  IADD3 R12, P6, R14.reuse, R22, RZ ;  /* 0x000000160e0c7210 */ /* 0x041fe40007fde0ff */
[----:B------:R-:W-:Y:S02]  /*a9c0*/  PRMT R19, R11, 0x7770, RZ ;  /* 0x000077700b137816 */ /* 0x000fe400000000ff */
[----:B------:R-:W-:Y:S01]  /*a9d0*/  LEA.HI.X.SX32 R13, R14, R28, 0x1, P6 ;  /* 0x0000001c0e0d7211 */ /* 0x000fe200030f0eff */
[----:B------:R-:W-:Y:S01]  /*a9e0*/  IMAD R14, R29, 0x2, R14 ;  /* 0x000000021d0e7824 */ /* 0x000fe200078e020e */
[----:B------:R-:W-:Y:S01]  /*a9f0*/  ISETP.LT.AND P4, PT, R0, UR7, !P0 ;  /* 0x0000000700007c0c */ /* 0x000fe2000c781270 */
[----:B------:R0:W-:Y:S01]  /*aa00*/  @P3 STG.E.U8 desc[UR40][R4.64], R17 ;  /* 0x0000001104003986 */ /* 0x0001e2000c101128 */
[----:B------:R-:W-:-:S02]  /*aa10*/  LOP3.LUT R0, R18, 0x2e, RZ, 0xfc, !PT ;  /* 0x0000002e12007812 */ /* 0x000fc400078efcff */
[----:B------:R-:W-:Y:S01]  /*aa20*/  PRMT R15, R8, 0x7771, RZ ;  /* 0x00007771080f7816 */ /* 0x000fe200000000ff */
[----:B------:R1:W-:Y:S01]  /*aa30*/  @P2 STG.E.U8 desc[UR40][R2.64], R19 ;  /* 0x0000001302002986 */ /* 0x0003e2000c101128 */
[----:B------:R-:W-:Y:S02]  /*aa40*/  ISETP.LT.AND P3, PT, R0, UR7, !P0 ;  /* 0x0000000700007c0c */ /* 0x000fe4000c761270 */
[----:B------:R-:W-:Y:S01]  /*aa50*/  LOP3.LUT R0, R18, 0x30, RZ, 0xfc, !PT ;  /* 0x0000003012007812 */ /* 0x000fe200078efcff */
[----:B------:R2:W-:Y:S01]  /*aa60*/  @P1 STG.E.U8 desc[UR40][R6.64], R15 ;  /* 0x0000000f06001986 */ /* 0x0005e2000c101128 */
[----:B0-----:R-:W-:Y:S01]  /*aa70*/  IMAD R5, R29, 0x2, R14 ;  /* 0x000000021d057824 */ /* 0x001fe200078e020e */
[----:B------:R-:W-:Y:S02]  /*aa80*/  PRMT R17, R9, 0x7771, RZ ;  /* 0x0000777109117816 */ /* 0x000fe400000000ff */
[----:B-1----:R-:W-:Y:S01]  /*aa90*/  IADD3 R2, P6, R14, R22, RZ ;  /* 0x000000160e027210 */ /* 0x002fe20007fde0ff */
[----:B--2---:R-:W-:-:S03]  /*aaa0*/  IMAD R7, R29, 0x2, R5 ;  /* 0x000000021d077824 */ /* 0x004fc600078e0205 */
[----:B------:R-:W-:Y:S01]  /*aab0*/  LEA.HI.X.SX32 R3, R14, R28, 0x1, P6 ;  /* 0x0000001c0e037211 */ /* 0x000fe200030f0eff */
[----:B------:R0:W-:Y:S01]  /*aac0*/  @P5 STG.E.U8 desc[UR40][R12.64], R17 ;  /* 0x000000110c005986 */ /* 0x0001e2000c101128 */
[----:B------:R-:W-:Y:S02]  /*aad0*/  IADD3 R4, P6, R5, R22, RZ ;  /* 0x0000001605047210 */ /* 0x000fe40007fde0ff */
[----:B------:R-:W-:Y:S02]  /*aae0*/  ISETP.LT.AND P2, PT, R0, UR7, !P0 ;  /* 0x0000000700007c0c */ /* 0x000fe4000c741270 */
[----:B------:R-:W-:Y:S02]  /*aaf0*/  LOP3.LUT R0, R18, 0x32, RZ, 0xfc, !PT ;  /* 0x0000003212007812 */ /* 0x000fe400078efcff */
[----:B------:R-:W-:Y:S02]  /*ab00*/  PRMT R19, R10, 0x7771, RZ ;  /* 0x000077710a137816 */ /* 0x000fe400000000ff */
[----:B------:R-:W-:Y:S01]  /*ab10*/  PRMT R15, R11, 0x7771, RZ ;  /* 0x000077710b0f7816 */ /* 0x000fe200000000ff */
[----:B0-----:R-:W-:Y:S01]  /*ab20*/  IMAD R13, R29, 0x2, R7 ;  /* 0x000000021d0d7824 */ /* 0x001fe200078e0207 */
[----:B------:R-:W-:Y:S01]  /*ab30*/  LEA.HI.X.SX32 R5, R5, R28, 0x1, P6 ;  /* 0x0000001c05057211 */ /* 0x000fe200030f0eff */
[----:B------:R-:W-:Y:S01]  /*ab40*/  @P4 STG.E.U8 desc[UR40][R2.64], R19 ;  /* 0x0000001302004986 */ /* 0x000fe2000c101128 */
[----:B------:R-:W-:Y:S01]  /*ab50*/  ISETP.LT.AND P1, PT, R0, UR7, !P0 ;  /* 0x0000000700007c0c */ /* 0x000fe2000c721270 */
[----:B------:R-:W-:Y:S01]  /*ab60*/  IMAD R14, R29, 0x2, R13 ;  /* 0x000000021d0e7824 */ /* 0x000fe200078e020d */
[----:B------:R-:W-:Y:S01]  /*ab70*/  IADD3 R6, P6, R7, R22, RZ ;  /* 0x0000001607067210 */ /* 0x000fe20007fde0ff */
[----:B------:R0:W-:Y:S01]  /*ab80*/  @P3 STG.E.U8 desc[UR40][R4.64], R15 ;  /* 0x0000000f04003986 */ /* 0x0001e2000c101128 */
[----:B------:R-:W-:-:S02]  /*ab90*/  LOP3.LUT R0, R18, 0x34, RZ, 0xfc, !PT ;  /* 0x0000003412007812 */ /* 0x000fc400078efcff */
[----:B------:R-:W-:Y:S02]  /*aba0*/  LEA.HI.X.SX32 R7, R7, R28, 0x1, P6 ;  /* 0x0000001c07077211 */ /* 0x000fe400030f0eff */
[----:B------:R-:W-:Y:S02]  /*abb0*/  ISETP.LT.AND P5, PT, R0, UR7, !P0 ;  /* 0x0000000700007c0c */ /* 0x000fe4000c7a1270 */
[----:B------:R-:W-:Y:S02]  /*abc0*/  IADD3 R12, P6, R13, R22, RZ ;  /* 0x000000160d0c7210 */ /* 0x000fe40007fde0ff */
[----:B------:R-:W-:Y:S01]  /*abd0*/  LOP3.LUT R0, R18, 0x36, RZ, 0xfc, !PT ;  /* 0x0000003612007812 */ /* 0x000fe200078efcff */
[----:B0-----:R-:W-:Y:S01]  /*abe0*/  IMAD R5, R29, 0x2, R14 ;  /* 0x000000021d057824 */ /* 0x001fe200078e020e */
[----:B------:R-:W-:-:S03]  /*abf0*/  PRMT R17, R8, 0x7772, RZ ;  /* 0x0000777208117816 */ /* 0x000fc600000000ff */
[----:B------:R-:W-:Y:S01]  /*ac00*/  IMAD R15, R29, 0x2, R5 ;  /* 0x000000021d0f7824 */ /* 0x000fe200078e0205 */
[----:B------:R-:W-:Y:S02]  /*ac10*/  LEA.HI.X.SX32 R13, R13, R28, 0x1, P6 ;  /* 0x0000001c0d0d7211 */ /* 0x000fe400030f0eff */
[----:B------:R-:W-:Y:S01]  /*ac20*/  PRMT R21, R9, 0x7772, RZ ;  /* 0x0000777209157816 */ /* 0x000fe200000000ff */
[----:B------:R-:W-:Y:S01]  /*ac30*/  IMAD R16, R29, 0x2, R15 ;  /* 0x000000021d107824 */ /* 0x000fe200078e020f */
[----:B------:R-:W-:Y:S02]  /*ac40*/  ISETP.LT.AND P4, PT, R0, UR7, !P0 ;  /* 0x0000000700007c0c */ /* 0x000fe4000c781270 */
[----:B------:R-:W-:Y:S01]  /*ac50*/  LOP3.LUT R0, R18, 0x38, RZ, 0xfc, !PT ;  /* 0x0000003812007812 */ /* 0x000fe200078efcff */
[----:B------:R0:W-:Y:S01]  /*ac60*/  @P2 STG.E.U8 desc[UR40][R6.64], R17 ;  /* 0x0000001106002986 */ /* 0x0001e2000c101128 */
[-C--:B------:R-:W-:Y:S02]  /*ac70*/  IADD3 R2, P6, R14, R22.reuse, RZ ;  /* 0x000000160e027210 */ /* 0x080fe40007fde0ff */
[----:B------:R-:W-:Y:S01]  /*ac80*/  ISETP.LT.AND P3, PT, R0, UR7, !P0 ;  /* 0x0000000700007c0c */ /* 0x000fe2000c761270 */
[----:B------:R1:W-:Y:S01]  /*ac90*/  @P1 STG.E.U8 desc[UR40][R12.64], R21 ;  /* 0x000000150c001986 */ /* 0x0003e2000c101128 */
[----:B------:R-:W-:-:S02]  /*aca0*/  IADD3 R4, P1, R5, R22, RZ ;  /* 0x0000001605047210 */ /* 0x000fc40007f3e0ff */
[----:B------:R-:W-:Y:S02]  /*acb0*/  LOP3.LUT R0, R18, 0x3a, RZ, 0xfc, !PT ;  /* 0x0000003a12007812 */ /* 0x000fe400078efcff */
[----:B------:R-:W-:Y:S01]  /*acc0*/  LEA.HI.X.SX32 R3, R14, R28, 0x1, P6 ;  /* 0x0000001c0e037211 */ /* 0x000fe200030f0eff */
[----:B0-----:R-:W-:Y:S01]  /*acd0*/  IMAD R17, R29, 0x2, R16 ;  /* 0x000000021d117824 */ /* 0x001fe200078e0210 */
[----:B------:R-:W-:Y:S02]  /*ace0*/  IADD3 R6, P6, R15, R22, RZ ;  /* 0x000000160f067210 */ /* 0x000fe40007fde0ff */
[----:B------:R-:W-:Y:S02]  /*acf0*/  LEA.HI.X.SX32 R5, R5, R28, 0x1, P1 ;  /* 0x0000001c05057211 */ /* 0x000fe400008f0eff */
[----:B------:R-:W-:Y:S02]  /*ad00*/  ISETP.LT.AND P2, PT, R0, UR7, !P0 ;  /* 0x0000000700007c0c */ /* 0x000fe4000c741270 */
[----:B-1----:R-:W-:Y:S01]  /*ad10*/  IADD3 R12, P1, R17, R22, RZ ;  /* 0x00000016110c7210 */ /* 0x002fe20007f3e0ff */
[----:B------:R-:W-:Y:S01]  /*ad20*/  IMAD R19, R29, 0x2, R17 ;  /* 0x000000021d137824 */ /* 0x000fe200078e0211 */
[----:B------:R-:W-:-:S02]  /*ad30*/  LOP3.LUT R0, R18, 0x3c, RZ, 0xfc, !PT ;  /* 0x0000003c12007812 */ /* 0x000fc400078efcff */
[----:B------:R-:W-:Y:S02]  /*ad40*/  LEA.HI.X.SX32 R7, R15, R28, 0x1, P6 ;  /* 0x0000001c0f077211 */ /* 0x000fe400030f0eff */
[----:B------:R-:W-:Y:S02]  /*ad50*/  IADD3 R14, P6, R16, R22, RZ ;  /* 0x00000016100e7210 */ /* 0x000fe40007fde0ff */
[----:B------:R-:W-:Y:S02]  /*ad60*/  LOP3.LUT R18, R18, 0x3e, RZ, 0xfc, !PT ;  /* 0x0000003e12127812 */ /* 0x000fe400078efcff */
[-C--:B------:R-:W-:Y:S02]  /*ad70*/  LEA.HI.X.SX32 R13, R17, R28.reuse, 0x1, P1 ;  /* 0x0000001c110d7211 */ /* 0x080fe400008f0eff */
[----:B------:R-:W-:Y:S02]  /*ad80*/  ISETP.LT.AND P1, PT, R0, UR7, !P0 ;  /* 0x0000000700007c0c */ /* 0x000fe4000c721270 */
[----:B------:R-:W-:-:S02]  /*ad90*/  LEA.HI.X.SX32 R15, R16, R28, 0x1, P6 ;  /* 0x0000001c100f7211 */ /* 0x000fc400030f0eff */
[----:B------:R-:W-:Y:S02]  /*ada0*/  ISETP.LT.AND P0, PT, R18, UR7, !P0 ;  /* 0x0000000712007c0c */ /* 0x000fe4000c701270 */
[----:B------:R-:W-:Y:S02]  /*adb0*/  IADD3 R16, P6, R19, R22, RZ ;  /* 0x0000001613107210 */ /* 0x000fe40007fde0ff */
[----:B------:R-:W-:Y:S02]  /*adc0*/  PRMT R25, R10, 0x7772, RZ ;  /* 0x000077720a197816 */ /* 0x000fe400000000ff */
[----:B------:R-:W-:Y:S02]  /*add0*/  PRMT R23, R11, 0x7772, RZ ;  /* 0x000077720b177816 */ /* 0x000fe400000000ff */
[----:B------:R-:W-:Y:S02]  /*ade0*/  LEA.HI.X.SX32 R17, R19, R28, 0x1, P6 ;  /* 0x0000001c13117211 */ /* 0x000fe400030f0eff */
[----:B------:R-:W-:-:S02]  /*adf0*/  PRMT R21, R8, 0x7773, RZ ;  /* 0x0000777308157816 */ /* 0x000fc400000000ff */
[----:B------:R-:W-:Y:S01]  /*ae00*/  PRMT R19, R9, 0x7773, RZ ;  /* 0x0000777309137816 */ /* 0x000fe200000000ff */
[----:B------:R0:W-:Y:S01]  /*ae10*/  @P5 STG.E.U8 desc[UR40][R2.64], R25 ;  /* 0x0000001902005986 */ /* 0x0001e2000c101128 */
[----:B------:R-:W-:-:S03]  /*ae20*/  PRMT R9, R10, 0x7773, RZ ;  /* 0x000077730a097816 */ /* 0x000fc600000000ff */
[----:B------:R0:W-:Y:S04]  /*ae30*/  @P4 STG.E.U8 desc[UR40][R4.64], R23 ;  /* 0x0000001704004986 */ /* 0x0001e8000c101128 */
[----:B------:R0:W-:Y:S04]  /*ae40*/  @P3 STG.E.U8 desc[UR40][R6.64], R21 ;  /* 0x0000001506003986 */ /* 0x0001e8000c101128 */
[----:B------:R0:W-:Y:S01]  /*ae50*/  @P2 STG.E.U8 desc[UR40][R14.64], R19 ;  /* 0x000000130e002986 */ /* 0x0001e2000c101128 */
[----:B------:R-:W-:-:S03]  /*ae60*/  PRMT R11, R11, 0x7773, RZ ;  /* 0x000077730b0b7816 */ /* 0x000fc600000000ff */
[----:B------:R0:W-:Y:S01]  /*ae70*/  @P1 STG.E.U8 desc[UR40][R12.64], R9 ;  /* 0x000000090c001986 */ /* 0x0001e2000c101128 */
[----:B------:R-:W-:Y:S05]  /*ae80*/  @!P0 EXIT ;  /* 0x000000000000894d */ /* 0x000fea0003800000 */
[----:B------:R-:W-:Y:S01]  /*ae90*/  STG.E.U8 desc[UR40][R16.64], R11 ;  /* 0x0000000b10007986 */ /* 0x000fe2000c101128 */
[----:B------:R-:W-:Y:S05]  /*aea0*/  EXIT ;  /* 0x000000000000794d */ /* 0x000fea0003800000 */
.L_x_3:
[----:B------:R-:W-:-:S00]  /*aeb0*/  BRA `(.L_x_3) ;  /* 0xfffffffc00fc7947 */ /* 0x000fc0000383ffff */
[----:B------:R-:W-:-:S00]  /*aec0*/  NOP ;  /* 0x0000000000007918 */ /* 0x000fc00000000000 */
        /* <DEDUP_REMOVED lines=11> */
.L_x_4:


//--------------------- .nv.shared.matmul_kernel  --------------------------
	.section	.nv.shared.matmul_kernel,"aw",@nobits
	.sectionflags	@""
	.align	16
	.zero		1024


//--------------------- .nv.shared.reserved.0     --------------------------
	.section	.nv.shared.reserved.0,"aw",@nobits
	.weak		__nv_reservedSMEM_offset_0_alias
	.size		__nv_reservedSMEM_offset_0_alias, 0, 0
	.other		__nv_reservedSMEM_offset_0_alias,@"STO_CUDA_RESERVED_SHARED STV_DEFAULT"
__nv_reservedSMEM_offset_0_alias:
	.zero		0


//--------------------- .nv.constant0.matmul_kernel --------------------------
	.section	.nv.constant0.matmul_kernel,"a",@progbits
	.sectionflags	@""
	.align	4
.nv.constant0.matmul_kernel:
	.zero		608


//--------------------- SYMBOLS --------------------------

	.type		.nv.reservedSmem.offset0,@object
	.size		.nv.reservedSmem.offset0,0x4
